//
// Generated by NVIDIA NVVM Compiler
//
// Compiler Build ID: CL-36424714
// Cuda compilation tools, release 13.0, V13.0.88
// Based on NVVM 20.0.0
//

.version 9.0
.target sm_100
.address_size 64

	// .globl	_Z15optimize_kernelPA5_fPf
// _ZZ15optimize_kernelPA5_fPfE8best_idx has been demoted
// _ZZ15optimize_kernelPA5_fPfE9worst_idx has been demoted

.visible .entry _Z15optimize_kernelPA5_fPf(
	.param .u64 .ptr .align 1 _Z15optimize_kernelPA5_fPf_param_0,
	.param .u64 .ptr .align 1 _Z15optimize_kernelPA5_fPf_param_1
)
{
	.reg .pred 	%p<45>;
	.reg .b32 	%r<78>;
	.reg .b32 	%f<154>;
	.reg .b64 	%rd<35>;
	.reg .b64 	%fd<3>;
	// demoted variable
	.shared .align 4 .u32 _ZZ15optimize_kernelPA5_fPfE8best_idx;
	// demoted variable
	.shared .align 4 .u32 _ZZ15optimize_kernelPA5_fPfE9worst_idx;
	ld.param.u64 	%rd8, [_Z15optimize_kernelPA5_fPf_param_0];
	ld.param.u64 	%rd9, [_Z15optimize_kernelPA5_fPf_param_1];
	cvta.to.global.u64 	%rd1, %rd9;
	cvta.to.global.u64 	%rd2, %rd8;
	mov.u32 	%r1, %tid.x;
	mov.u32 	%r18, %ctaid.x;
	mov.u32 	%r19, %ntid.x;
	mad.lo.s32 	%r2, %r18, %r19, %r1;
	setp.gt.s32 	%p1, %r2, 499;
	@%p1 bra 	$L__BB0_38;
	setp.ne.s32 	%p2, %r1, 0;
	@%p2 bra 	$L__BB0_21;
	mov.b32 	%r71, 0;
	st.shared.u32 	[_ZZ15optimize_kernelPA5_fPfE8best_idx], %r71;
	st.shared.u32 	[_ZZ15optimize_kernelPA5_fPfE9worst_idx], %r71;
	add.s64 	%rd34, %rd1, 8;
	mov.b32 	%r67, 4;
	mov.u32 	%r70, %r71;
$L__BB0_3:
	add.s32 	%r6, %r67, -3;
	ld.global.f32 	%f1, [%rd34+-4];
	mul.wide.u32 	%rd10, %r70, 4;
	add.s64 	%rd11, %rd1, %rd10;
	ld.global.f32 	%f39, [%rd11];
	setp.leu.f32 	%p3, %f1, %f39;
	@%p3 bra 	$L__BB0_5;
	st.shared.u32 	[_ZZ15optimize_kernelPA5_fPfE8best_idx], %r6;
	mov.u32 	%r70, %r6;
$L__BB0_5:
	mul.wide.u32 	%rd12, %r71, 4;
	add.s64 	%rd13, %rd1, %rd12;
	ld.global.f32 	%f40, [%rd13];
	setp.geu.f32 	%p4, %f1, %f40;
	@%p4 bra 	$L__BB0_7;
	st.shared.u32 	[_ZZ15optimize_kernelPA5_fPfE9worst_idx], %r6;
	mov.u32 	%r71, %r6;
$L__BB0_7:
	add.s32 	%r9, %r67, -2;
	ld.global.f32 	%f2, [%rd34];
	mul.wide.u32 	%rd14, %r70, 4;
	add.s64 	%rd15, %rd1, %rd14;
	ld.global.f32 	%f41, [%rd15];
	setp.leu.f32 	%p5, %f2, %f41;
	@%p5 bra 	$L__BB0_9;
	st.shared.u32 	[_ZZ15optimize_kernelPA5_fPfE8best_idx], %r9;
	mov.u32 	%r70, %r9;
$L__BB0_9:
	mul.wide.u32 	%rd16, %r71, 4;
	add.s64 	%rd17, %rd1, %rd16;
	ld.global.f32 	%f42, [%rd17];
	setp.geu.f32 	%p6, %f2, %f42;
	@%p6 bra 	$L__BB0_11;
	st.shared.u32 	[_ZZ15optimize_kernelPA5_fPfE9worst_idx], %r9;
	mov.u32 	%r71, %r9;
$L__BB0_11:
	add.s32 	%r12, %r67, -1;
	ld.global.f32 	%f3, [%rd34+4];
	mul.wide.u32 	%rd18, %r70, 4;
	add.s64 	%rd19, %rd1, %rd18;
	ld.global.f32 	%f43, [%rd19];
	setp.leu.f32 	%p7, %f3, %f43;
	@%p7 bra 	$L__BB0_13;
	st.shared.u32 	[_ZZ15optimize_kernelPA5_fPfE8best_idx], %r12;
	mov.u32 	%r70, %r12;
$L__BB0_13:
	mul.wide.u32 	%rd20, %r71, 4;
	add.s64 	%rd21, %rd1, %rd20;
	ld.global.f32 	%f44, [%rd21];
	setp.geu.f32 	%p8, %f3, %f44;
	@%p8 bra 	$L__BB0_15;
	st.shared.u32 	[_ZZ15optimize_kernelPA5_fPfE9worst_idx], %r12;
	mov.u32 	%r71, %r12;
$L__BB0_15:
	setp.eq.s32 	%p9, %r67, 500;
	@%p9 bra 	$L__BB0_21;
	ld.global.f32 	%f4, [%rd34+8];
	mul.wide.u32 	%rd22, %r70, 4;
	add.s64 	%rd23, %rd1, %rd22;
	ld.global.f32 	%f45, [%rd23];
	setp.leu.f32 	%p10, %f4, %f45;
	@%p10 bra 	$L__BB0_18;
	st.shared.u32 	[_ZZ15optimize_kernelPA5_fPfE8best_idx], %r67;
	mov.u32 	%r70, %r67;
$L__BB0_18:
	mul.wide.u32 	%rd24, %r71, 4;
	add.s64 	%rd25, %rd1, %rd24;
	ld.global.f32 	%f46, [%rd25];
	setp.geu.f32 	%p11, %f4, %f46;
	@%p11 bra 	$L__BB0_20;
	st.shared.u32 	[_ZZ15optimize_kernelPA5_fPfE9worst_idx], %r67;
	mov.u32 	%r71, %r67;
$L__BB0_20:
	add.s32 	%r67, %r67, 4;
	add.s64 	%rd34, %rd34, 16;
	bra.uni 	$L__BB0_3;
$L__BB0_21:
	bar.sync 	0;
	mul.wide.s32 	%rd26, %r2, 20;
	add.s64 	%rd6, %rd2, %rd26;
	ld.global.f32 	%f148, [%rd6];
	ld.global.f32 	%f147, [%rd6+4];
	ld.global.f32 	%f146, [%rd6+8];
	ld.global.f32 	%f145, [%rd6+12];
	ld.global.f32 	%f144, [%rd6+16];
	add.s32 	%r22, %r2, 7;
	mul.hi.s32 	%r23, %r22, 1759218605;
	shr.u32 	%r24, %r23, 31;
	shr.s32 	%r25, %r23, 12;
	add.s32 	%r26, %r25, %r24;
	mul.lo.s32 	%r27, %r26, 10000;
	sub.s32 	%r28, %r22, %r27;
	cvt.rn.f32.s32 	%f47, %r28;
	div.rn.f32 	%f48, %f47, 0f461C4000;
	add.f32 	%f49, %f48, 0f00000000;
	cvt.f64.f32 	%fd1, %f49;
	setp.gtu.f64 	%p12, %fd1, 0d3FE999999999999A;
	@%p12 bra 	$L__BB0_24;
	ld.shared.u32 	%r29, [_ZZ15optimize_kernelPA5_fPfE8best_idx];
	mul.wide.s32 	%rd27, %r29, 20;
	add.s64 	%rd28, %rd2, %rd27;
	ld.shared.u32 	%r30, [_ZZ15optimize_kernelPA5_fPfE9worst_idx];
	mul.wide.s32 	%rd29, %r30, 20;
	add.s64 	%rd30, %rd2, %rd29;
	mul.hi.s32 	%r31, %r2, 1759218605;
	shr.u32 	%r32, %r31, 31;
	shr.s32 	%r33, %r31, 12;
	add.s32 	%r34, %r33, %r32;
	mul.lo.s32 	%r35, %r34, 10000;
	sub.s32 	%r36, %r2, %r35;
	cvt.rn.f32.s32 	%f50, %r36;
	div.rn.f32 	%f51, %f50, 0f461C4000;
	add.f32 	%f52, %f51, 0f00000000;
	ld.global.f32 	%f53, [%rd28];
	ld.global.f32 	%f54, [%rd30];
	sub.f32 	%f55, %f53, %f54;
	fma.rn.f32 	%f56, %f52, %f55, %f148;
	add.s32 	%r37, %r2, 1;
	mul.hi.s32 	%r38, %r37, 1759218605;
	shr.u32 	%r39, %r38, 31;
	shr.s32 	%r40, %r38, 12;
	add.s32 	%r41, %r40, %r39;
	mul.lo.s32 	%r42, %r41, 10000;
	sub.s32 	%r43, %r37, %r42;
	cvt.rn.f32.s32 	%f57, %r43;
	div.rn.f32 	%f58, %f57, 0f461C4000;
	add.f32 	%f59, %f58, 0f00000000;
	ld.global.f32 	%f60, [%rd28+4];
	ld.global.f32 	%f61, [%rd30+4];
	sub.f32 	%f62, %f60, %f61;
	fma.rn.f32 	%f63, %f59, %f62, %f147;
	add.s32 	%r44, %r2, 2;
	mul.hi.s32 	%r45, %r44, 1759218605;
	shr.u32 	%r46, %r45, 31;
	shr.s32 	%r47, %r45, 12;
	add.s32 	%r48, %r47, %r46;
	mul.lo.s32 	%r49, %r48, 10000;
	sub.s32 	%r50, %r44, %r49;
	cvt.rn.f32.s32 	%f64, %r50;
	div.rn.f32 	%f65, %f64, 0f461C4000;
	add.f32 	%f66, %f65, 0f00000000;
	ld.global.f32 	%f67, [%rd28+8];
	ld.global.f32 	%f68, [%rd30+8];
	sub.f32 	%f69, %f67, %f68;
	fma.rn.f32 	%f70, %f66, %f69, %f146;
	add.s32 	%r51, %r2, 3;
	mul.hi.s32 	%r52, %r51, 1759218605;
	shr.u32 	%r53, %r52, 31;
	shr.s32 	%r54, %r52, 12;
	add.s32 	%r55, %r54, %r53;
	mul.lo.s32 	%r56, %r55, 10000;
	sub.s32 	%r57, %r51, %r56;
	cvt.rn.f32.s32 	%f71, %r57;
	div.rn.f32 	%f72, %f71, 0f461C4000;
	add.f32 	%f73, %f72, 0f00000000;
	ld.global.f32 	%f74, [%rd28+12];
	ld.global.f32 	%f75, [%rd30+12];
	sub.f32 	%f76, %f74, %f75;
	fma.rn.f32 	%f77, %f73, %f76, %f145;
	add.s32 	%r58, %r2, 4;
	mul.hi.s32 	%r59, %r58, 1759218605;
	shr.u32 	%r60, %r59, 31;
	shr.s32 	%r61, %r59, 12;
	add.s32 	%r62, %r61, %r60;
	mul.lo.s32 	%r63, %r62, 10000;
	sub.s32 	%r64, %r58, %r63;
	cvt.rn.f32.s32 	%f78, %r64;
	div.rn.f32 	%f79, %f78, 0f461C4000;
	add.f32 	%f80, %f79, 0f00000000;
	ld.global.f32 	%f81, [%rd28+16];
	ld.global.f32 	%f82, [%rd30+16];
	sub.f32 	%f83, %f81, %f82;
	fma.rn.f32 	%f84, %f80, %f83, %f144;
	setp.lt.f32 	%p13, %f56, 0f41A00000;
	selp.f32 	%f85, 0f41A00000, %f56, %p13;
	setp.gt.f32 	%p14, %f85, 0f42340000;
	selp.f32 	%f148, 0f42340000, %f85, %p14;
	setp.lt.f32 	%p15, %f63, 0f40800000;
	selp.f32 	%f86, 0f40800000, %f63, %p15;
	setp.gt.f32 	%p16, %f86, 0f41100000;
	selp.f32 	%f147, 0f41100000, %f86, %p16;
	setp.lt.f32 	%p17, %f70, 0f41200000;
	selp.f32 	%f87, 0f41200000, %f70, %p17;
	setp.gt.f32 	%p18, %f87, 0f42C80000;
	selp.f32 	%f146, 0f42C80000, %f87, %p18;
	setp.lt.f32 	%p19, %f77, 0f00000000;
	selp.f32 	%f88, 0f00000000, %f77, %p19;
	setp.gt.f32 	%p20, %f88, 0f42C80000;
	selp.f32 	%f145, 0f42C80000, %f88, %p20;
	setp.lt.f32 	%p21, %f84, 0f42AA0000;
	selp.f32 	%f144, 0f42AA0000, %f84, %p21;
	setp.leu.f32 	%p22, %f144, 0f42BE0000;
	@%p22 bra 	$L__BB0_24;
	mov.f32 	%f144, 0f42BE0000;
$L__BB0_24:
	st.global.f32 	[%rd6], %f148;
	st.global.f32 	[%rd6+4], %f147;
	st.global.f32 	[%rd6+8], %f146;
	st.global.f32 	[%rd6+12], %f145;
	st.global.f32 	[%rd6+16], %f144;
	add.f32 	%f90, %f148, 0fC2140000;
	neg.f32 	%f91, %f90;
	mul.f32 	%f92, %f90, %f91;
	add.f32 	%f93, %f147, 0fC0E00000;
	mul.f32 	%f94, %f93, %f93;
	sub.f32 	%f95, %f92, %f94;
	add.f32 	%f96, %f146, 0fC2700000;
	mul.f32 	%f97, %f96, %f96;
	sub.f32 	%f98, %f95, %f97;
	add.f32 	%f99, %f145, 0fC1A80000;
	mul.f32 	%f100, %f99, %f99;
	sub.f32 	%f101, %f98, %f100;
	add.f32 	%f102, %f144, 0fC2B40000;
	mul.f32 	%f103, %f102, %f102;
	sub.f32 	%f104, %f101, %f103;
	add.f32 	%f105, %f104, 0f42C80000;
	mul.wide.s32 	%rd31, %r2, 4;
	add.s64 	%rd7, %rd1, %rd31;
	st.global.f32 	[%rd7], %f105;
	bar.sync 	0;
	ld.shared.u32 	%r65, [_ZZ15optimize_kernelPA5_fPfE9worst_idx];
	setp.ne.s32 	%p23, %r2, %r65;
	@%p23 bra 	$L__BB0_38;
	cvt.rn.f32.u32 	%f106, %r1;
	div.rn.f32 	%f107, %f106, 0f461C4000;
	cvt.f64.f32 	%fd2, %f107;
	setp.le.f64 	%p24, %fd2, 0d3FD3333333333333;
	ld.global.f32 	%f153, [%rd6];
	@%p24 bra 	$L__BB0_27;
	ld.global.f32 	%f152, [%rd6+4];
	ld.global.f32 	%f151, [%rd6+8];
	ld.global.f32 	%f150, [%rd6+12];
	ld.global.f32 	%f149, [%rd6+16];
	bra.uni 	$L__BB0_37;
$L__BB0_27:
	ld.shared.u32 	%r66, [_ZZ15optimize_kernelPA5_fPfE8best_idx];
	mul.wide.s32 	%rd32, %r66, 20;
	add.s64 	%rd33, %rd2, %rd32;
	ld.global.f32 	%f108, [%rd33];
	add.f32 	%f109, %f108, %f153;
	mul.f32 	%f110, %f109, 0f3F000000;
	st.global.f32 	[%rd6], %f110;
	ld.global.f32 	%f111, [%rd33+4];
	ld.global.f32 	%f112, [%rd6+4];
	add.f32 	%f113, %f111, %f112;
	mul.f32 	%f25, %f113, 0f3F000000;
	st.global.f32 	[%rd6+4], %f25;
	ld.global.f32 	%f114, [%rd33+8];
	ld.global.f32 	%f115, [%rd6+8];
	add.f32 	%f116, %f114, %f115;
	mul.f32 	%f26, %f116, 0f3F000000;
	st.global.f32 	[%rd6+8], %f26;
	ld.global.f32 	%f117, [%rd33+12];
	ld.global.f32 	%f118, [%rd6+12];
	add.f32 	%f119, %f117, %f118;
	mul.f32 	%f27, %f119, 0f3F000000;
	st.global.f32 	[%rd6+12], %f27;
	ld.global.f32 	%f120, [%rd33+16];
	ld.global.f32 	%f121, [%rd6+16];
	add.f32 	%f122, %f120, %f121;
	mul.f32 	%f28, %f122, 0f3F000000;
	st.global.f32 	[%rd6+16], %f28;
	setp.lt.f32 	%p25, %f110, 0f41A00000;
	selp.f32 	%f123, 0f41A00000, %f110, %p25;
	setp.gt.f32 	%p26, %f123, 0f42340000;
	selp.f32 	%f153, 0f42340000, %f123, %p26;
	or.pred  	%p27, %p25, %p26;
	not.pred 	%p28, %p27;
	@%p28 bra 	$L__BB0_29;
	st.global.f32 	[%rd6], %f153;
$L__BB0_29:
	setp.lt.f32 	%p29, %f25, 0f40800000;
	selp.f32 	%f124, 0f40800000, %f25, %p29;
	setp.gt.f32 	%p30, %f124, 0f41100000;
	selp.f32 	%f152, 0f41100000, %f124, %p30;
	or.pred  	%p31, %p29, %p30;
	not.pred 	%p32, %p31;
	@%p32 bra 	$L__BB0_31;
	st.global.f32 	[%rd6+4], %f152;
$L__BB0_31:
	setp.lt.f32 	%p33, %f26, 0f41200000;
	selp.f32 	%f125, 0f41200000, %f26, %p33;
	setp.gt.f32 	%p34, %f125, 0f42C80000;
	selp.f32 	%f151, 0f42C80000, %f125, %p34;
	or.pred  	%p35, %p33, %p34;
	not.pred 	%p36, %p35;
	@%p36 bra 	$L__BB0_33;
	st.global.f32 	[%rd6+8], %f151;
$L__BB0_33:
	setp.lt.f32 	%p37, %f27, 0f00000000;
	selp.f32 	%f126, 0f00000000, %f27, %p37;
	setp.gt.f32 	%p38, %f126, 0f42C80000;
	selp.f32 	%f150, 0f42C80000, %f126, %p38;
	or.pred  	%p39, %p37, %p38;
	not.pred 	%p40, %p39;
	@%p40 bra 	$L__BB0_35;
	st.global.f32 	[%rd6+12], %f150;
$L__BB0_35:
	setp.lt.f32 	%p41, %f28, 0f42AA0000;
	selp.f32 	%f127, 0f42AA0000, %f28, %p41;
	setp.gt.f32 	%p42, %f127, 0f42BE0000;
	selp.f32 	%f149, 0f42BE0000, %f127, %p42;
	or.pred  	%p43, %p41, %p42;
	not.pred 	%p44, %p43;
	@%p44 bra 	$L__BB0_37;
	st.global.f32 	[%rd6+16], %f149;
$L__BB0_37:
	add.f32 	%f128, %f153, 0fC2140000;
	neg.f32 	%f129, %f128;
	mul.f32 	%f130, %f128, %f129;
	add.f32 	%f131, %f152, 0fC0E00000;
	mul.f32 	%f132, %f131, %f131;
	sub.f32 	%f133, %f130, %f132;
	add.f32 	%f134, %f151, 0fC2700000;
	mul.f32 	%f135, %f134, %f134;
	sub.f32 	%f136, %f133, %f135;
	add.f32 	%f137, %f150, 0fC1A80000;
	mul.f32 	%f138, %f137, %f137;
	sub.f32 	%f139, %f136, %f138;
	add.f32 	%f140, %f149, 0fC2B40000;
	mul.f32 	%f141, %f140, %f140;
	sub.f32 	%f142, %f139, %f141;
	add.f32 	%f143, %f142, 0f42C80000;
	st.global.f32 	[%rd7], %f143;
$L__BB0_38:
	ret;

}


// ===== COMPILED SASS (sm_100) =====

	.target	sm_100

	.elftype	@"ET_EXEC"


//--------------------- .note.nv.tkinfo           --------------------------
	.section	.note.nv.tkinfo,"",@"SHT_NOTE"
	.sectionflags	@"SHF_NOTE_NV_TKINFO"
	.tkinfo
        /*0018*/ 	.word	0x00000002
        /*0030*/ 	.string	""
        /*0030*/ 	.string	"ptxas"
        /*0030*/ 	.string	"Cuda compilation tools, release 13.0, V13.0.88"
        /*0030*/ 	.string	"Build cuda_13.0.r13.0/compiler.36424714_0"
        /*0030*/ 	.string	"-arch sm_100 -m 64 "



//--------------------- .note.nv.cuinfo           --------------------------
	.section	.note.nv.cuinfo,"",@"SHT_NOTE"
	.sectionflags	@"SHF_NOTE_NV_CUINFO"
        /*0018*/ 	.short	0x0002
        /*001a*/ 	.short	0x0064
        /*001c*/ 	.short	0x0082
	.zero		2


//--------------------- .nv.info                  --------------------------
	.section	.nv.info,"",@"SHT_CUDA_INFO"
	.align	4


	//----- nvinfo : EIATTR_REGCOUNT
	.align		4
        /*0000*/ 	.byte	0x04, 0x2f
        /*0002*/ 	.short	(.L_1 - .L_0)
	.align		4
.L_0:
        /*0004*/ 	.word	index@(_Z15optimize_kernelPA5_fPf)
        /*0008*/ 	.word	0x0000001c


	//----- nvinfo : EIATTR_FRAME_SIZE
	.align		4
.L_1:
        /*000c*/ 	.byte	0x04, 0x11
        /*000e*/ 	.short	(.L_3 - .L_2)
	.align		4
.L_2:
        /*0010*/ 	.word	index@($__internal_0_$__cuda_sm3x_div_rn_noftz_f32_slowpath)
        /*0014*/ 	.word	0x00000000


	//----- nvinfo : EIATTR_FRAME_SIZE
	.align		4
.L_3:
        /*0018*/ 	.byte	0x04, 0x11
        /*001a*/ 	.short	(.L_5 - .L_4)
	.align		4
.L_4:
        /*001c*/ 	.word	index@(_Z15optimize_kernelPA5_fPf)
        /*0020*/ 	.word	0x00000000


	//----- nvinfo : EIATTR_MIN_STACK_SIZE
	.align		4
.L_5:
        /*0024*/ 	.byte	0x04, 0x12
        /*0026*/ 	.short	(.L_7 - .L_6)
	.align		4
.L_6:
        /*0028*/ 	.word	index@(_Z15optimize_kernelPA5_fPf)
        /*002c*/ 	.word	0x00000000
.L_7:


//--------------------- .nv.compat                --------------------------
	.section	.nv.compat,"",@"SHT_CUDA_COMPAT_INFO"
	.align	4
        /*0000*/ 	.byte	0x02, 0x09, 0x00, 0x00, 0x02, 0x02, 0x01, 0x00, 0x02, 0x05, 0x05, 0x00, 0x03, 0x07, 0x01, 0x01
        /*0010*/ 	.byte	0x02, 0x03, 0x00, 0x00, 0x02, 0x06, 0x01, 0x00, 0x04, 0x0b, 0x08, 0x00, 0x01, 0x00, 0x00, 0x00
        /*0020*/ 	.byte	0x00, 0x00, 0x00, 0x00


//--------------------- .nv.info._Z15optimize_kernelPA5_fPf --------------------------
	.section	.nv.info._Z15optimize_kernelPA5_fPf,"",@"SHT_CUDA_INFO"
	.sectionflags	@""
	.align	4


	//----- nvinfo : EIATTR_CUDA_API_VERSION
	.align		4
        /*0000*/ 	.byte	0x04, 0x37
        /*0002*/ 	.short	(.L_9 - .L_8)
.L_8:
        /*0004*/ 	.word	0x00000082


	//----- nvinfo : EIATTR_KPARAM_INFO
	.align		4
.L_9:
        /*0008*/ 	.byte	0x04, 0x17
        /*000a*/ 	.short	(.L_11 - .L_10)
.L_10:
        /*000c*/ 	.word	0x00000000
        /*0010*/ 	.short	0x0001
        /*0012*/ 	.short	0x0008
        /*0014*/ 	.byte	0x00, 0xf5, 0x21, 0x00


	//----- nvinfo : EIATTR_KPARAM_INFO
	.align		4
.L_11:
        /*0018*/ 	.byte	0x04, 0x17
        /*001a*/ 	.short	(.L_13 - .L_12)
.L_12:
        /*001c*/ 	.word	0x00000000
        /*0020*/ 	.short	0x0000
        /*0022*/ 	.short	0x0000
        /*0024*/ 	.byte	0x00, 0xf5, 0x21, 0x00


	//----- nvinfo : EIATTR_SPARSE_MMA_MASK
	.align		4
.L_13:
        /*0028*/ 	.byte	0x03, 0x50
        /*002a*/ 	.short	0x0000


	//----- nvinfo : EIATTR_MAXREG_COUNT
	.align		4
        /*002c*/ 	.byte	0x03, 0x1b
        /*002e*/ 	.short	0x00ff


	//----- nvinfo : EIATTR_NUM_BARRIERS
	.align		4
        /*0030*/ 	.byte	0x02, 0x4c
        /*0032*/ 	.byte	0x01
	.zero		1


	//----- nvinfo : EIATTR_MERCURY_ISA_VERSION
	.align		4
        /*0034*/ 	.byte	0x03, 0x5f
        /*0036*/ 	.short	0x0101


	//----- nvinfo : EIATTR_VRC_CTA_INIT_COUNT
	.align		4
        /*0038*/ 	.byte	0x02, 0x4a
	.zero		1
	.zero		1


	//----- nvinfo : EIATTR_EXIT_INSTR_OFFSETS
	.align		4
        /*003c*/ 	.byte	0x04, 0x1c
        /*003e*/ 	.short	(.L_15 - .L_14)


	//   ....[0]....
.L_14:
        /*0040*/ 	.word	0x00000060


	//   ....[1]....
        /*0044*/ 	.word	0x000012d0


	//   ....[2]....
        /*0048*/ 	.word	0x000018d0


	//----- nvinfo : EIATTR_CRS_STACK_SIZE
	.align		4
.L_15:
        /*004c*/ 	.byte	0x04, 0x1e
        /*004e*/ 	.short	(.L_17 - .L_16)
.L_16:
        /*0050*/ 	.word	0x00000000


	//----- nvinfo : EIATTR_CBANK_PARAM_SIZE
	.align		4
.L_17:
        /*0054*/ 	.byte	0x03, 0x19
        /*0056*/ 	.short	0x0010


	//----- nvinfo : EIATTR_PARAM_CBANK
	.align		4
        /*0058*/ 	.byte	0x04, 0x0a
        /*005a*/ 	.short	(.L_19 - .L_18)
	.align		4
.L_18:
        /*005c*/ 	.word	index@(.nv.constant0._Z15optimize_kernelPA5_fPf)
        /*0060*/ 	.short	0x0380
        /*0062*/ 	.short	0x0010


	//----- nvinfo : EIATTR_SW_WAR
	.align		4
.L_19:
        /*0064*/ 	.byte	0x04, 0x36
        /*0066*/ 	.short	(.L_21 - .L_20)
.L_20:
        /*0068*/ 	.word	0x00000008
.L_21:


//--------------------- .nv.callgraph             --------------------------
	.section	.nv.callgraph,"",@"SHT_CUDA_CALLGRAPH"
	.align	4
	.sectionentsize	8
	.align		4
        /*0000*/ 	.word	0x00000000
	.align		4
        /*0004*/ 	.word	0xffffffff
	.align		4
        /*0008*/ 	.word	0x00000000
	.align		4
        /*000c*/ 	.word	0xfffffffe
	.align		4
        /*0010*/ 	.word	0x00000000
	.align		4
        /*0014*/ 	.word	0xfffffffd
	.align		4
        /*0018*/ 	.word	0x00000000
	.align		4
        /*001c*/ 	.word	0xfffffffc


//--------------------- .text._Z15optimize_kernelPA5_fPf --------------------------
	.section	.text._Z15optimize_kernelPA5_fPf,"ax",@progbits
	.align	128
        .global         _Z15optimize_kernelPA5_fPf
        .type           _Z15optimize_kernelPA5_fPf,@function
        .size           _Z15optimize_kernelPA5_fPf,(.L_x_33 - _Z15optimize_kernelPA5_fPf)
        .other          _Z15optimize_kernelPA5_fPf,@"STO_CUDA_ENTRY STV_DEFAULT"
_Z15optimize_kernelPA5_fPf:
.text._Z15optimize_kernelPA5_fPf:
[----:B------:R-:W-:Y:S01]  /*0000*/  LDC R1, c[0x0][0x37c] ;  /* 0x0000df00ff017b82 */ /* 0x000fe20000000800 */
[----:B------:R-:W0:Y:S07]  /*0010*/  S2R R12, SR_TID.X ;  /* 0x00000000000c7919 */ /* 0x000e2e0000002100 */
[----:B------:R-:W0:Y:S08]  /*0020*/  S2UR UR4, SR_CTAID.X ;  /* 0x00000000000479c3 */ /* 0x000e300000002500 */
[----:B------:R-:W0:Y:S02]  /*0030*/  LDC R3, c[0x0][0x360] ;  /* 0x0000d800ff037b82 */ /* 0x000e240000000800 */
[----:B0-----:R-:W-:-:S05]  /*0040*/  IMAD R10, R3, UR4, R12 ;  /* 0x00000004030a7c24 */ /* 0x001fca000f8e020c */
[----:B------:R-:W-:-:S13]  /*0050*/  ISETP.GT.AND P0, PT, R10, 0x1f3, PT ;  /* 0x000001f30a00780c */ /* 0x000fda0003f04270 */
[----:B------:R-:W-:Y:S05]  /*0060*/  @P0 EXIT ;  /* 0x000000000000094d */ /* 0x000fea0003800000 */
[----:B------:R-:W-:Y:S01]  /*0070*/  ISETP.NE.AND P0, PT, R12, RZ, PT ;  /* 0x000000ff0c00720c */ /* 0x000fe20003f05270 */
[----:B------:R-:W0:Y:S01]  /*0080*/  LDCU.64 UR8, c[0x0][0x358] ;  /* 0x00006b00ff0877ac */ /* 0x000e220008000a00 */
[----:B------:R-:W-:Y:S11]  /*0090*/  BSSY.RECONVERGENT B0, `(.L_x_0) ;  /* 0x000005c000007945 */ /* 0x000ff60003800200 */
[----:B------:R-:W-:Y:S05]  /*00a0*/  @P0 BRA `(.L_x_1) ;  /* 0x0000000400680947 */ /* 0x000fea0003800000 */
[----:B------:R-:W1:Y:S01]  /*00b0*/  S2UR UR5, SR_CgaCtaId ;  /* 0x00000000000579c3 */ /* 0x000e620000008800 */
[----:B------:R-:W2:Y:S01]  /*00c0*/  LDCU.64 UR6, c[0x0][0x388] ;  /* 0x00007100ff0677ac */ /* 0x000ea20008000a00 */
[----:B------:R-:W-:Y:S02]  /*00d0*/  HFMA2 R7, -RZ, RZ, 0, 0 ;  /* 0x00000000ff077431 */ /* 0x000fe400000001ff */
[----:B------:R-:W-:Y:S01]  /*00e0*/  IMAD.MOV.U32 R9, RZ, RZ, RZ ;  /* 0x000000ffff097224 */ /* 0x000fe200078e00ff */
[----:B------:R-:W-:Y:S01]  /*00f0*/  UMOV UR4, 0x400 ;  /* 0x0000040000047882 */ /* 0x000fe20000000000 */
[----:B------:R-:W-:Y:S02]  /*0100*/  IMAD.MOV.U32 R0, RZ, RZ, 0x4 ;  /* 0x00000004ff007424 */ /* 0x000fe400078e00ff */
[----:B------:R-:W3:Y:S01]  /*0110*/  LDC.64 R2, c[0x0][0x388] ;  /* 0x0000e200ff027b82 */ /* 0x000ee20000000a00 */
[----:B-1----:R-:W-:-:S09]  /*0120*/  ULEA UR4, UR5, UR4, 0x18 ;  /* 0x0000000405047291 */ /* 0x002fd2000f8ec0ff */
[----:B------:R-:W-:Y:S01]  /*0130*/  STS.64 [UR4], RZ ;  /* 0x000000ffff007988 */ /* 0x000fe20008000a04 */
[----:B--2---:R-:W-:-:S04]  /*0140*/  UIADD3 UR4, UP0, UPT, UR6, 0x8, URZ ;  /* 0x0000000806047890 */ /* 0x004fc8000ff1e0ff */
[----:B------:R-:W-:Y:S02]  /*0150*/  UIADD3.X UR5, UPT, UPT, URZ, UR7, URZ, UP0, !UPT ;  /* 0x00000007ff057290 */ /* 0x000fe400087fe4ff */
[----:B------:R-:W-:-:S04]  /*0160*/  IMAD.U32 R4, RZ, RZ, UR4 ;  /* 0x00000004ff047e24 */ /* 0x000fc8000f8e00ff */
[----:B------:R-:W-:-:S07]  /*0170*/  IMAD.U32 R5, RZ, RZ, UR5 ;  /* 0x00000005ff057e24 */ /* 0x000fce000f8e00ff */
.L_x_2:
[--C-:B---3--:R-:W-:Y:S01]  /*0180*/  IMAD.WIDE.U32 R14, R7, 0x4, R2.reuse ;  /* 0x00000004070e7825 */ /* 0x108fe200078e0002 */
[----:B0-----:R-:W2:Y:S03]  /*0190*/  LDG.E R11, desc[UR8][R4.64+-0x4] ;  /* 0xfffffc08040b7981 */ /* 0x001ea6000c1e1900 */
[----:B------:R-:W-:Y:S01]  /*01a0*/  IMAD.WIDE.U32 R16, R9, 0x4, R2 ;  /* 0x0000000409107825 */ /* 0x000fe200078e0002 */
[----:B------:R-:W-:Y:S01]  /*01b0*/  IADD3 R6, PT, PT, R0, -0x3, RZ ;  /* 0xfffffffd00067810 */ /* 0x000fe20007ffe0ff */
[----:B------:R-:W2:Y:S04]  /*01c0*/  LDG.E R14, desc[UR8][R14.64] ;  /* 0x000000080e0e7981 */ /* 0x000ea8000c1e1900 */
[----:B------:R-:W3:Y:S04]  /*01d0*/  LDG.E R16, desc[UR8][R16.64] ;  /* 0x0000000810107981 */ /* 0x000ee8000c1e1900 */
[----:B------:R-:W4:Y:S01]  /*01e0*/  LDG.E R8, desc[UR8][R4.64] ;  /* 0x0000000804087981 */ /* 0x000f22000c1e1900 */
[----:B--2---:R-:W-:-:S02]  /*01f0*/  FSETP.GT.AND P0, PT, R11, R14, PT ;  /* 0x0000000e0b00720b */ /* 0x004fc40003f04000 */
[----:B---3--:R-:W-:Y:S02]  /*0200*/  FSETP.GEU.AND P1, PT, R11, R16, PT ;  /* 0x000000100b00720b */ /* 0x008fe40003f2e000 */
[----:B------:R-:W2:Y:S09]  /*0210*/  LDG.E R11, desc[UR8][R4.64+0x4] ;  /* 0x00000408040b7981 */ /* 0x000eb2000c1e1900 */
[----:B------:R-:W-:-:S02]  /*0220*/  @P0 IMAD.MOV.U32 R7, RZ, RZ, R6 ;  /* 0x000000ffff070224 */ /* 0x000fc400078e0006 */
[----:B------:R-:W-:Y:S02]  /*0230*/  @!P1 IMAD.MOV.U32 R9, RZ, RZ, R6 ;  /* 0x000000ffff099224 */ /* 0x000fe400078e0006 */
[----:B------:R-:W-:-:S04]  /*0240*/  IMAD.WIDE.U32 R18, R7, 0x4, R2 ;  /* 0x0000000407127825 */ /* 0x000fc800078e0002 */
[----:B------:R-:W-:Y:S02]  /*0250*/  IMAD.WIDE.U32 R20, R9, 0x4, R2 ;  /* 0x0000000409147825 */ /* 0x000fe400078e0002 */
[----:B------:R-:W4:Y:S04]  /*0260*/  LDG.E R19, desc[UR8][R18.64] ;  /* 0x0000000812137981 */ /* 0x000f28000c1e1900 */
[----:B------:R-:W3:Y:S01]  /*0270*/  LDG.E R21, desc[UR8][R20.64] ;  /* 0x0000000814157981 */ /* 0x000ee2000c1e1900 */
[C---:B----4-:R-:W-:Y:S02]  /*0280*/  FSETP.GT.AND P2, PT, R8.reuse, R19, PT ;  /* 0x000000130800720b */ /* 0x050fe40003f44000 */
[----:B---3--:R-:W-:Y:S02]  /*0290*/  FSETP.GEU.AND P3, PT, R8, R21, PT ;  /* 0x000000150800720b */ /* 0x008fe40003f6e000 */
[----:B------:R-:W-:-:S09]  /*02a0*/  IADD3 R8, PT, PT, R0, -0x2, RZ ;  /* 0xfffffffe00087810 */ /* 0x000fd20007ffe0ff */
[--C-:B------:R-:W-:Y:S02]  /*02b0*/  @P2 IMAD.MOV.U32 R7, RZ, RZ, R8.reuse ;  /* 0x000000ffff072224 */ /* 0x100fe400078e0008 */
[----:B------:R-:W-:Y:S02]  /*02c0*/  @!P3 IMAD.MOV.U32 R9, RZ, RZ, R8 ;  /* 0x000000ffff09b224 */ /* 0x000fe400078e0008 */
[----:B------:R-:W-:-:S04]  /*02d0*/  IMAD.WIDE.U32 R14, R7, 0x4, R2 ;  /* 0x00000004070e7825 */ /* 0x000fc800078e0002 */
[----:B------:R-:W-:Y:S02]  /*02e0*/  IMAD.WIDE.U32 R16, R9, 0x4, R2 ;  /* 0x0000000409107825 */ /* 0x000fe400078e0002 */
[----:B------:R-:W2:Y:S04]  /*02f0*/  LDG.E R14, desc[UR8][R14.64] ;  /* 0x000000080e0e7981 */ /* 0x000ea8000c1e1900 */
[----:B------:R-:W3:Y:S01]  /*0300*/  LDG.E R16, desc[UR8][R16.64] ;  /* 0x0000000810107981 */ /* 0x000ee2000c1e1900 */
[----:B------:R-:W0:Y:S01]  /*0310*/  @P0 S2R R18, SR_CgaCtaId ;  /* 0x0000000000120919 */ /* 0x000e220000008800 */
[----:B------:R-:W1:Y:S01]  /*0320*/  @!P1 S2R R20, SR_CgaCtaId ;  /* 0x0000000000149919 */ /* 0x000e620000008800 */
[----:B------:R-:W4:Y:S01]  /*0330*/  @P2 S2R R19, SR_CgaCtaId ;  /* 0x0000000000132919 */ /* 0x000f220000008800 */
[----:B------:R-:W5:Y:S01]  /*0340*/  @!P3 S2R R22, SR_CgaCtaId ;  /* 0x000000000016b919 */ /* 0x000f620000008800 */
[----:B--2---:R-:W-:-:S02]  /*0350*/  FSETP.GT.AND P4, PT, R11, R14, PT ;  /* 0x0000000e0b00720b */ /* 0x004fc40003f84000 */
[----:B---3--:R-:W-:-:S11]  /*0360*/  FSETP.GEU.AND P5, PT, R11, R16, PT ;  /* 0x000000100b00720b */ /* 0x008fd60003fae000 */
[----:B------:R-:W2:Y:S02]  /*0370*/  @P4 S2R R21, SR_CgaCtaId ;  /* 0x0000000000154919 */ /* 0x000ea40000008800 */
[----:B------:R-:W3:Y:S01]  /*0380*/  @!P5 S2R R23, SR_CgaCtaId ;  /* 0x000000000017d919 */ /* 0x000ee20000008800 */
[----:B------:R-:W-:-:S04]  /*0390*/  @P0 MOV R11, 0x400 ;  /* 0x00000400000b0802 */ /* 0x000fc80000000f00 */
[----:B0-----:R-:W-:Y:S02]  /*03a0*/  @P0 LEA R13, R18, R11, 0x18 ;  /* 0x0000000b120d0211 */ /* 0x001fe400078ec0ff */
[----:B------:R-:W-:Y:S02]  /*03b0*/  @!P1 MOV R11, 0x400 ;  /* 0x00000400000b9802 */ /* 0x000fe40000000f00 */
[----:B------:R-:W-:Y:S02]  /*03c0*/  @P2 MOV R14, 0x400 ;  /* 0x00000400000e2802 */ /* 0x000fe40000000f00 */
[----:B-1----:R-:W-:Y:S02]  /*03d0*/  @!P1 LEA R15, R20, R11, 0x18 ;  /* 0x0000000b140f9211 */ /* 0x002fe400078ec0ff */
[----:B------:R-:W-:Y:S02]  /*03e0*/  @!P3 MOV R11, 0x400 ;  /* 0x00000400000bb802 */ /* 0x000fe40000000f00 */
[----:B------:R-:W-:-:S02]  /*03f0*/  @P4 MOV R16, 0x400 ;  /* 0x0000040000104802 */ /* 0x000fc40000000f00 */
[----:B----4-:R-:W-:Y:S02]  /*0400*/  @P2 LEA R19, R19, R14, 0x18 ;  /* 0x0000000e13132211 */ /* 0x010fe400078ec0ff */
[----:B------:R-:W-:Y:S02]  /*0410*/  @!P5 MOV R14, 0x400 ;  /* 0x00000400000ed802 */ /* 0x000fe40000000f00 */
[----:B-----5:R-:W-:Y:S01]  /*0420*/  @!P3 LEA R17, R22, R11, 0x18 ;  /* 0x0000000b1611b211 */ /* 0x020fe200078ec0ff */
[----:B------:R1:W-:Y:S01]  /*0430*/  @P0 STS [R13], R6 ;  /* 0x000000060d000388 */ /* 0x0003e20000000800 */
[----:B------:R-:W-:-:S03]  /*0440*/  IADD3 R11, PT, PT, R0, -0x1, RZ ;  /* 0xffffffff000b7810 */ /* 0x000fc60007ffe0ff */
[----:B------:R1:W-:Y:S01]  /*0450*/  @!P1 STS [R15+0x4], R6 ;  /* 0x000004060f009388 */ /* 0x0003e20000000800 */
[----:B--2---:R-:W-:-:S03]  /*0460*/  @P4 LEA R16, R21, R16, 0x18 ;  /* 0x0000001015104211 */ /* 0x004fc600078ec0ff */
[----:B------:R1:W-:Y:S01]  /*0470*/  @P2 STS [R19], R8 ;  /* 0x0000000813002388 */ /* 0x0003e20000000800 */
[----:B---3--:R-:W-:-:S03]  /*0480*/  @!P5 LEA R14, R23, R14, 0x18 ;  /* 0x0000000e170ed211 */ /* 0x008fc600078ec0ff */
[----:B------:R1:W-:Y:S04]  /*0490*/  @!P3 STS [R17+0x4], R8 ;  /* 0x000004081100b388 */ /* 0x0003e80000000800 */
[----:B------:R1:W-:Y:S04]  /*04a0*/  @P4 STS [R16], R11 ;  /* 0x0000000b10004388 */ /* 0x0003e80000000800 */
[----:B------:R1:W-:Y:S01]  /*04b0*/  @!P5 STS [R14+0x4], R11 ;  /* 0x0000040b0e00d388 */ /* 0x0003e20000000800 */
[----:B------:R-:W-:Y:S01]  /*04c0*/  ISETP.NE.AND P0, PT, R0, 0x1f4, PT ;  /* 0x000001f40000780c */ /* 0x000fe20003f05270 */
[----:B------:R-:W-:-:S02]  /*04d0*/  @P4 IMAD.MOV.U32 R7, RZ, RZ, R11 ;  /* 0x000000ffff074224 */ /* 0x000fc400078e000b */
[----:B------:R-:W-:-:S10]  /*04e0*/  @!P5 IMAD.MOV.U32 R9, RZ, RZ, R11 ;  /* 0x000000ffff09d224 */ /* 0x000fd400078e000b */
[----:B-1----:R-:W-:Y:S05]  /*04f0*/  @!P0 BRA `(.L_x_1) ;  /* 0x0000000000548947 */ /* 0x002fea0003800000 */
[--C-:B------:R-:W-:Y:S01]  /*0500*/  IMAD.WIDE.U32 R14, R7, 0x4, R2.reuse ;  /* 0x00000004070e7825 */ /* 0x100fe200078e0002 */
[----:B------:R0:W2:Y:S03]  /*0510*/  LDG.E R6, desc[UR8][R4.64+0x8] ;  /* 0x0000080804067981 */ /* 0x0000a6000c1e1900 */
[----:B------:R-:W-:Y:S02]  /*0520*/  IMAD.WIDE.U32 R16, R9, 0x4, R2 ;  /* 0x0000000409107825 */ /* 0x000fe400078e0002 */
[----:B------:R-:W2:Y:S04]  /*0530*/  LDG.E R15, desc[UR8][R14.64] ;  /* 0x000000080e0f7981 */ /* 0x000ea8000c1e1900 */
[----:B------:R-:W3:Y:S01]  /*0540*/  LDG.E R17, desc[UR8][R16.64] ;  /* 0x0000000810117981 */ /* 0x000ee2000c1e1900 */
[----:B0-----:R-:W-:-:S04]  /*0550*/  IADD3 R4, P2, PT, R4, 0x10, RZ ;  /* 0x0000001004047810 */ /* 0x001fc80007f5e0ff */
[----:B------:R-:W-:Y:S02]  /*0560*/  IADD3.X R5, PT, PT, RZ, R5, RZ, P2, !PT ;  /* 0x00000005ff057210 */ /* 0x000fe400017fe4ff */
[C---:B--2---:R-:W-:Y:S02]  /*0570*/  FSETP.GT.AND P0, PT, R6.reuse, R15, PT ;  /* 0x0000000f0600720b */ /* 0x044fe40003f04000 */
[----:B---3--:R-:W-:-:S11]  /*0580*/  FSETP.GEU.AND P1, PT, R6, R17, PT ;  /* 0x000000110600720b */ /* 0x008fd60003f2e000 */
[----:B------:R-:W0:Y:S02]  /*0590*/  @P0 S2R R11, SR_CgaCtaId ;  /* 0x00000000000b0919 */ /* 0x000e240000008800 */
[----:B------:R-:W1:Y:S01]  /*05a0*/  @!P1 S2R R13, SR_CgaCtaId ;  /* 0x00000000000d9919 */ /* 0x000e620000008800 */
[----:B------:R-:W-:Y:S02]  /*05b0*/  @P0 MOV R6, 0x400 ;  /* 0x0000040000060802 */ /* 0x000fe40000000f00 */
[----:B------:R-:W-:Y:S01]  /*05c0*/  @!P1 MOV R8, 0x400 ;  /* 0x0000040000089802 */ /* 0x000fe20000000f00 */
[--C-:B------:R-:W-:Y:S02]  /*05d0*/  @P0 IMAD.MOV.U32 R7, RZ, RZ, R0.reuse ;  /* 0x000000ffff070224 */ /* 0x100fe400078e0000 */
[----:B------:R-:W-:Y:S01]  /*05e0*/  @!P1 IMAD.MOV.U32 R9, RZ, RZ, R0 ;  /* 0x000000ffff099224 */ /* 0x000fe200078e0000 */
[----:B0-----:R-:W-:Y:S02]  /*05f0*/  @P0 LEA R11, R11, R6, 0x18 ;  /* 0x000000060b0b0211 */ /* 0x001fe400078ec0ff */
[----:B-1----:R-:W-:-:S03]  /*0600*/  @!P1 LEA R13, R13, R8, 0x18 ;  /* 0x000000080d0d9211 */ /* 0x002fc600078ec0ff */
[----:B------:R-:W-:Y:S04]  /*0610*/  @P0 STS [R11], R0 ;  /* 0x000000000b000388 */ /* 0x000fe80000000800 */
[----:B------:R0:W-:Y:S02]  /*0620*/  @!P1 STS [R13+0x4], R0 ;  /* 0x000004000d009388 */ /* 0x0001e40000000800 */
[----:B0-----:R-:W-:Y:S01]  /*0630*/  IADD3 R0, PT, PT, R0, 0x4, RZ ;  /* 0x0000000400007810 */ /* 0x001fe20007ffe0ff */
[----:B------:R-:W-:Y:S06]  /*0640*/  BRA `(.L_x_2) ;  /* 0xfffffff800cc7947 */ /* 0x000fec000383ffff */
.L_x_1:
[----:B0-----:R-:W-:Y:S05]  /*0650*/  BSYNC.RECONVERGENT B0 ;  /* 0x0000000000007941 */ /* 0x001fea0003800200 */
.L_x_0:
[----:B------:R-:W0:Y:S02]  /*0660*/  LDC.64 R4, c[0x0][0x380] ;  /* 0x0000e000ff047b82 */ /* 0x000e240000000a00 */
[----:B0-----:R-:W-:-:S06]  /*0670*/  IMAD.WIDE R4, R10, 0x14, R4 ;  /* 0x000000140a047825 */ /* 0x001fcc00078e0204 */
[----:B------:R-:W-:Y:S06]  /*0680*/  BAR.SYNC.DEFER_BLOCKING 0x0 ;  /* 0x0000000000007b1d */ /* 0x000fec0000010000 */
[----:B------:R0:W5:Y:S04]  /*0690*/  LDG.E R21, desc[UR8][R4.64] ;  /* 0x0000000804157981 */ /* 0x000168000c1e1900 */
[----:B------:R0:W5:Y:S04]  /*06a0*/  LDG.E R19, desc[UR8][R4.64+0x4] ;  /* 0x0000040804137981 */ /* 0x000168000c1e1900 */
[----:B------:R0:W5:Y:S04]  /*06b0*/  LDG.E R15, desc[UR8][R4.64+0x8] ;  /* 0x00000808040f7981 */ /* 0x000168000c1e1900 */
[----:B------:R0:W5:Y:S04]  /*06c0*/  LDG.E R13, desc[UR8][R4.64+0xc] ;  /* 0x00000c08040d7981 */ /* 0x000168000c1e1900 */
[----:B------:R0:W5:Y:S01]  /*06d0*/  LDG.E R11, desc[UR8][R4.64+0x10] ;  /* 0x00001008040b7981 */ /* 0x000162000c1e1900 */
[----:B------:R-:W-:Y:S01]  /*06e0*/  VIADD R0, R10, 0x7 ;  /* 0x000000070a007836 */ /* 0x000fe20000000000 */
[----:B------:R-:W-:Y:S01]  /*06f0*/  BSSY.RECONVERGENT B0, `(.L_x_3) ;  /* 0x0000011000007945 */ /* 0x000fe20003800200 */
[----:B------:R-:W-:-:S02]  /*0700*/  IMAD.MOV.U32 R6, RZ, RZ, 0x38d1b717 ;  /* 0x38d1b717ff067424 */ /* 0x000fc400078e00ff */
[----:B------:R-:W-:-:S05]  /*0710*/  IMAD.HI R2, R0, 0x68db8bad, RZ ;  /* 0x68db8bad00027827 */ /* 0x000fca00078e02ff */
[----:B------:R-:W-:-:S04]  /*0720*/  SHF.R.U32.HI R3, RZ, 0x1f, R2 ;  /* 0x0000001fff037819 */ /* 0x000fc80000011602 */
[----:B------:R-:W-:Y:S02]  /*0730*/  LEA.HI.SX32 R3, R2, R3, 0x14 ;  /* 0x0000000302037211 */ /* 0x000fe400078fa2ff */
[----:B------:R-:W-:-:S03]  /*0740*/  MOV R2, 0x461c4000 ;  /* 0x461c400000027802 */ /* 0x000fc60000000f00 */
[----:B------:R-:W-:Y:S02]  /*0750*/  IMAD R0, R3, -0x2710, R0 ;  /* 0xffffd8f003007824 */ /* 0x000fe400078e0200 */
[----:B------:R-:W-:-:S03]  /*0760*/  FFMA R3, R6, -R2, 1 ;  /* 0x3f80000006037423 */ /* 0x000fc60000000802 */
[----:B------:R-:W-:Y:S01]  /*0770*/  I2FP.F32.S32 R0, R0 ;  /* 0x0000000000007245 */ /* 0x000fe20000201400 */
[----:B------:R-:W-:-:S03]  /*0780*/  FFMA R3, R3, R6, 9.9999997473787516356e-05 ;  /* 0x38d1b71703037423 */ /* 0x000fc60000000006 */
[----:B------:R-:W1:Y:S01]  /*0790*/  FCHK P0, R0, 10000 ;  /* 0x461c400000007902 */ /* 0x000e620000000000 */
[----:B------:R-:W-:-:S04]  /*07a0*/  FFMA R6, R0, R3, RZ ;  /* 0x0000000300067223 */ /* 0x000fc800000000ff */
[----:B------:R-:W-:-:S04]  /*07b0*/  FFMA R7, R6, -10000, R0 ;  /* 0xc61c400006077823 */ /* 0x000fc80000000000 */
[----:B------:R-:W-:Y:S01]  /*07c0*/  FFMA R3, R3, R7, R6 ;  /* 0x0000000703037223 */ /* 0x000fe20000000006 */
[----:B01----:R-:W-:Y:S06]  /*07d0*/  @!P0 BRA `(.L_x_4) ;  /* 0x0000000000088947 */ /* 0x003fec0003800000 */
[----:B------:R-:W-:-:S07]  /*07e0*/  MOV R18, 0x800 ;  /* 0x0000080000127802 */ /* 0x000fce0000000f00 */
[----:B-----5:R-:W-:Y:S05]  /*07f0*/  CALL.REL.NOINC `($__internal_0_$__cuda_sm3x_div_rn_noftz_f32_slowpath) ;  /* 0x0000001000387944 */ /* 0x020fea0003c00000 */
.L_x_4:
[----:B------:R-:W-:Y:S05]  /*0800*/  BSYNC.RECONVERGENT B0 ;  /* 0x0000000000007941 */ /* 0x000fea0003800200 */
.L_x_3:
[----:B------:R-:W-:Y:S01]  /*0810*/  FADD R3, RZ, R3 ;  /* 0x00000003ff037221 */ /* 0x000fe20000000000 */
[----:B------:R-:W-:Y:S01]  /*0820*/  UMOV UR4, 0x9999999a ;  /* 0x9999999a00047882 */ /* 0x000fe20000000000 */
[----:B------:R-:W-:Y:S01]  /*0830*/  UMOV UR5, 0x3fe99999 ;  /* 0x3fe9999900057882 */ /* 0x000fe20000000000 */
[----:B------:R-:W-:Y:S01]  /*0840*/  BSSY.RECONVERGENT B0, `(.L_x_5) ;  /* 0x000008f000007945 */ /* 0x000fe20003800200 */
[----:B------:R-:W0:Y:S02]  /*0850*/  F2F.F64.F32 R6, R3 ;  /* 0x0000000300067310 */ /* 0x000e240000201800 */
[----:B0-----:R-:W-:-:S14]  /*0860*/  DSETP.GTU.AND P0, PT, R6, UR4, PT ;  /* 0x0000000406007e2a */ /* 0x001fdc000bf0c000 */
[----:B------:R-:W-:Y:S05]  /*0870*/  @P0 BRA `(.L_x_6) ;  /* 0x00000008002c0947 */ /* 0x000fea0003800000 */
[----:B------:R-:W0:Y:S01]  /*0880*/  S2UR UR5, SR_CgaCtaId ;  /* 0x00000000000579c3 */ /* 0x000e220000008800 */
[----:B------:R-:W-:Y:S01]  /*0890*/  UMOV UR4, 0x400 ;  /* 0x0000040000047882 */ /* 0x000fe20000000000 */
[----:B------:R-:W-:Y:S01]  /*08a0*/  IMAD.HI R0, R10, 0x68db8bad, RZ ;  /* 0x68db8bad0a007827 */ /* 0x000fe200078e02ff */
[----:B------:R-:W-:Y:S03]  /*08b0*/  BSSY.RECONVERGENT B1, `(.L_x_7) ;  /* 0x0000015000017945 */ /* 0x000fe60003800200 */
[----:B------:R-:W-:Y:S01]  /*08c0*/  IMAD.MOV.U32 R7, RZ, RZ, 0x38d1b717 ;  /* 0x38d1b717ff077424 */ /* 0x000fe200078e00ff */
[----:B------:R-:W-:Y:S01]  /*08d0*/  SHF.R.U32.HI R3, RZ, 0x1f, R0 ;  /* 0x0000001fff037819 */ /* 0x000fe20000011600 */
[----:B------:R-:W1:Y:S03]  /*08e0*/  LDC.64 R16, c[0x0][0x380] ;  /* 0x0000e000ff107b82 */ /* 0x000e660000000a00 */
[----:B------:R-:W-:Y:S01]  /*08f0*/  LEA.HI.SX32 R3, R0, R3, 0x14 ;  /* 0x0000000300037211 */ /* 0x000fe200078fa2ff */
[----:B------:R-:W-:-:S04]  /*0900*/  FFMA R0, R7, -R2, 1 ;  /* 0x3f80000007007423 */ /* 0x000fc80000000802 */
[----:B------:R-:W-:Y:S02]  /*0910*/  IMAD R3, R3, -0x2710, R10 ;  /* 0xffffd8f003037824 */ /* 0x000fe400078e020a */
[----:B------:R-:W-:-:S03]  /*0920*/  FFMA R0, R0, R7, 9.9999997473787516356e-05 ;  /* 0x38d1b71700007423 */ /* 0x000fc60000000007 */
[----:B------:R-:W-:Y:S01]  /*0930*/  I2FP.F32.S32 R23, R3 ;  /* 0x0000000300177245 */ /* 0x000fe20000201400 */
[----:B0-----:R-:W-:-:S03]  /*0940*/  ULEA UR4, UR5, UR4, 0x18 ;  /* 0x0000000405047291 */ /* 0x001fc6000f8ec0ff */
[----:B------:R-:W0:Y:S01]  /*0950*/  FCHK P0, R23, 10000 ;  /* 0x461c400017007902 */ /* 0x000e220000000000 */
[----:B------:R-:W-:-:S04]  /*0960*/  FFMA R3, R0, R23, RZ ;  /* 0x0000001700037223 */ /* 0x000fc800000000ff */
[----:B------:R-:W-:Y:S01]  /*0970*/  FFMA R14, R3, -10000, R23 ;  /* 0xc61c4000030e7823 */ /* 0x000fe20000000017 */
[----:B------:R-:W1:Y:S03]  /*0980*/  LDS.64 R8, [UR4] ;  /* 0x00000004ff087984 */ /* 0x000e660008000a00 */
[----:B------:R-:W-:Y:S01]  /*0990*/  FFMA R3, R0, R14, R3 ;  /* 0x0000000e00037223 */ /* 0x000fe20000000003 */
[----:B-1----:R-:W-:-:S04]  /*09a0*/  IMAD.WIDE R6, R8, 0x14, R16 ;  /* 0x0000001408067825 */ /* 0x002fc800078e0210 */
[----:B------:R-:W-:Y:S01]  /*09b0*/  IMAD.WIDE R8, R9, 0x14, R16 ;  /* 0x0000001409087825 */ /* 0x000fe200078e0210 */
[----:B0-----:R-:W-:Y:S06]  /*09c0*/  @!P0 BRA `(.L_x_8) ;  /* 0x00000000000c8947 */ /* 0x001fec0003800000 */
[----:B------:R-:W-:Y:S01]  /*09d0*/  IMAD.MOV.U32 R0, RZ, RZ, R23 ;  /* 0x000000ffff007224 */ /* 0x000fe200078e0017 */
[----:B------:R-:W-:-:S07]  /*09e0*/  MOV R18, 0xa00 ;  /* 0x00000a0000127802 */ /* 0x000fce0000000f00 */
[----:B-----5:R-:W-:Y:S05]  /*09f0*/  CALL.REL.NOINC `($__internal_0_$__cuda_sm3x_div_rn_noftz_f32_slowpath) ;  /* 0x0000000c00b87944 */ /* 0x020fea0003c00000 */
.L_x_8:
[----:B------:R-:W-:Y:S05]  /*0a00*/  BSYNC.RECONVERGENT B1 ;  /* 0x0000000000017941 */ /* 0x000fea0003800200 */
.L_x_7:
[----:B------:R-:W2:Y:S04]  /*0a10*/  LDG.E R14, desc[UR8][R6.64] ;  /* 0x00000008060e7981 */ /* 0x000ea8000c1e1900 */
[----:B------:R-:W2:Y:S01]  /*0a20*/  LDG.E R17, desc[UR8][R8.64] ;  /* 0x0000000808117981 */ /* 0x000ea2000c1e1900 */
[----:B------:R-:W-:Y:S01]  /*0a30*/  IADD3 R0, PT, PT, R10, 0x1, RZ ;  /* 0x000000010a007810 */ /* 0x000fe20007ffe0ff */
[----:B------:R-:W-:Y:S01]  /*0a40*/  IMAD.MOV.U32 R25, RZ, RZ, 0x38d1b717 ;  /* 0x38d1b717ff197424 */ /* 0x000fe200078e00ff */
[----:B------:R-:W-:Y:S03]  /*0a50*/  BSSY.RECONVERGENT B1, `(.L_x_9) ;  /* 0x0000013000017945 */ /* 0x000fe60003800200 */
[----:B------:R-:W-:-:S05]  /*0a60*/  IMAD.HI R16, R0, 0x68db8bad, RZ ;  /* 0x68db8bad00107827 */ /* 0x000fca00078e02ff */
[----:B------:R-:W-:-:S04]  /*0a70*/  SHF.R.U32.HI R23, RZ, 0x1f, R16 ;  /* 0x0000001fff177819 */ /* 0x000fc80000011610 */
[----:B------:R-:W-:-:S05]  /*0a80*/  LEA.HI.SX32 R23, R16, R23, 0x14 ;  /* 0x0000001710177211 */ /* 0x000fca00078fa2ff */
[----:B------:R-:W-:Y:S02]  /*0a90*/  IMAD R23, R23, -0x2710, R0 ;  /* 0xffffd8f017177824 */ /* 0x000fe400078e0200 */
[----:B------:R-:W-:-:S03]  /*0aa0*/  FFMA R0, R25, -R2, 1 ;  /* 0x3f80000019007423 */ /* 0x000fc60000000802 */
[----:B------:R-:W-:Y:S01]  /*0ab0*/  I2FP.F32.S32 R23, R23 ;  /* 0x0000001700177245 */ /* 0x000fe20000201400 */
[----:B------:R-:W-:-:S03]  /*0ac0*/  FFMA R0, R0, R25, 9.9999997473787516356e-05 ;  /* 0x38d1b71700007423 */ /* 0x000fc60000000019 */
[----:B------:R-:W0:Y:S01]  /*0ad0*/  FCHK P0, R23, 10000 ;  /* 0x461c400017007902 */ /* 0x000e220000000000 */
[----:B------:R-:W-:Y:S01]  /*0ae0*/  FFMA R16, R0, R23, RZ ;  /* 0x0000001700107223 */ /* 0x000fe200000000ff */
[----:B--2---:R-:W-:Y:S01]  /*0af0*/  FADD R17, R14, -R17 ;  /* 0x800000110e117221 */ /* 0x004fe20000000000 */
[----:B------:R-:W-:Y:S02]  /*0b00*/  FADD R14, RZ, R3 ;  /* 0x00000003ff0e7221 */ /* 0x000fe40000000000 */
[----:B------:R-:W-:Y:S02]  /*0b10*/  FFMA R3, R16, -10000, R23 ;  /* 0xc61c400010037823 */ /* 0x000fe40000000017 */
[----:B-----5:R-:W-:Y:S02]  /*0b20*/  FFMA R14, R14, R17, R21 ;  /* 0x000000110e0e7223 */ /* 0x020fe40000000015 */
[----:B------:R-:W-:Y:S01]  /*0b30*/  FFMA R3, R0, R3, R16 ;  /* 0x0000000300037223 */ /* 0x000fe20000000010 */
[----:B0-----:R-:W-:Y:S06]  /*0b40*/  @!P0 BRA `(.L_x_10) ;  /* 0x00000000000c8947 */ /* 0x001fec0003800000 */
[----:B------:R-:W-:Y:S02]  /*0b50*/  MOV R0, R23 ;  /* 0x0000001700007202 */ /* 0x000fe40000000f00 */
[----:B------:R-:W-:-:S07]  /*0b60*/  MOV R18, 0xb80 ;  /* 0x00000b8000127802 */ /* 0x000fce0000000f00 */
[----:B------:R-:W-:Y:S05]  /*0b70*/  CALL.REL.NOINC `($__internal_0_$__cuda_sm3x_div_rn_noftz_f32_slowpath) ;  /* 0x0000000c00587944 */ /* 0x000fea0003c00000 */
.L_x_10:
[----:B------:R-:W-:Y:S05]  /*0b80*/  BSYNC.RECONVERGENT B1 ;  /* 0x0000000000017941 */ /* 0x000fea0003800200 */
.L_x_9:
[----:B------:R-:W2:Y:S04]  /*0b90*/  LDG.E R16, desc[UR8][R6.64+0x4] ;  /* 0x0000040806107981 */ /* 0x000ea8000c1e1900 */
[----:B------:R-:W2:Y:S01]  /*0ba0*/  LDG.E R17, desc[UR8][R8.64+0x4] ;  /* 0x0000040808117981 */ /* 0x000ea2000c1e1900 */
[----:B------:R-:W-:Y:S02]  /*0bb0*/  VIADD R0, R10, 0x2 ;  /* 0x000000020a007836 */ /* 0x000fe40000000000 */
[----:B------:R-:W-:Y:S01]  /*0bc0*/  HFMA2 R23, -RZ, RZ, 0.60205078125, -0.443115234375 ;  /* 0x38d1b717ff177431 */ /* 0x000fe200000001ff */
[----:B------:R-:W-:Y:S01]  /*0bd0*/  BSSY.RECONVERGENT B1, `(.L_x_11) ;  /* 0x0000013000017945 */ /* 0x000fe20003800200 */
        /* <DEDUP_REMOVED lines=12> */
[----:B------:R-:W-:Y:S02]  /*0ca0*/  FFMA R19, R16, R17, R19 ;  /* 0x0000001110137223 */ /* 0x000fe40000000013 */
[----:B------:R-:W-:Y:S01]  /*0cb0*/  FFMA R3, R0, R3, R18 ;  /* 0x0000000300037223 */ /* 0x000fe20000000012 */
[----:B0-----:R-:W-:Y:S06]  /*0cc0*/  @!P0 BRA `(.L_x_12) ;  /* 0x00000000000c8947 */ /* 0x001fec0003800000 */
[----:B------:R-:W-:Y:S01]  /*0cd0*/  IMAD.MOV.U32 R0, RZ, RZ, R21 ;  /* 0x000000ffff007224 */ /* 0x000fe200078e0015 */
[----:B------:R-:W-:-:S07]  /*0ce0*/  MOV R18, 0xd00 ;  /* 0x00000d0000127802 */ /* 0x000fce0000000f00 */
[----:B------:R-:W-:Y:S05]  /*0cf0*/  CALL.REL.NOINC `($__internal_0_$__cuda_sm3x_div_rn_noftz_f32_slowpath) ;  /* 0x0000000800f87944 */ /* 0x000fea0003c00000 */
.L_x_12:
[----:B------:R-:W-:Y:S05]  /*0d00*/  BSYNC.RECONVERGENT B1 ;  /* 0x0000000000017941 */ /* 0x000fea0003800200 */
.L_x_11:
        /* <DEDUP_REMOVED lines=20> */
[----:B------:R-:W-:Y:S02]  /*0e50*/  MOV R0, R21 ;  /* 0x0000001500007202 */ /* 0x000fe40000000f00 */
[----:B------:R-:W-:-:S07]  /*0e60*/  MOV R18, 0xe80 ;  /* 0x00000e8000127802 */ /* 0x000fce0000000f00 */
[----:B------:R-:W-:Y:S05]  /*0e70*/  CALL.REL.NOINC `($__internal_0_$__cuda_sm3x_div_rn_noftz_f32_slowpath) ;  /* 0x0000000800987944 */ /* 0x000fea0003c00000 */
.L_x_14:
[----:B------:R-:W-:Y:S05]  /*0e80*/  BSYNC.RECONVERGENT B1 ;  /* 0x0000000000017941 */ /* 0x000fea0003800200 */
.L_x_13:
        /* <DEDUP_REMOVED lines=23> */
[----:B------:R-:W-:-:S07]  /*1000*/  MOV R0, R3 ;  /* 0x0000000300007202 */ /* 0x000fce0000000f00 */
.L_x_16:
[----:B------:R-:W-:Y:S05]  /*1010*/  BSYNC.RECONVERGENT B1 ;  /* 0x0000000000017941 */ /* 0x000fea0003800200 */
.L_x_15:
[----:B------:R-:W2:Y:S04]  /*1020*/  LDG.E R6, desc[UR8][R6.64+0x10] ;  /* 0x0000100806067981 */ /* 0x000ea8000c1e1900 */
[----:B------:R-:W2:Y:S01]  /*1030*/  LDG.E R9, desc[UR8][R8.64+0x10] ;  /* 0x0000100808097981 */ /* 0x000ea2000c1e1900 */
[----:B------:R-:W-:Y:S01]  /*1040*/  FADD R0, RZ, R0 ;  /* 0x00000000ff007221 */ /* 0x000fe20000000000 */
[----:B------:R-:W-:Y:S02]  /*1050*/  FSETP.GEU.AND P0, PT, R13, RZ, PT ;  /* 0x000000ff0d00720b */ /* 0x000fe40003f0e000 */
[----:B------:R-:W-:Y:S02]  /*1060*/  FMNMX.NAN R14, R14, 20, !PT ;  /* 0x41a000000e0e7809 */ /* 0x000fe40007820000 */
[----:B------:R-:W-:-:S02]  /*1070*/  FMNMX.NAN R19, R19, 4, !PT ;  /* 0x4080000013137809 */ /* 0x000fc40007820000 */
[----:B------:R-:W-:Y:S02]  /*1080*/  FMNMX.NAN R15, R15, 10, !PT ;  /* 0x412000000f0f7809 */ /* 0x000fe40007820000 */
[----:B------:R-:W-:Y:S02]  /*1090*/  FSEL R13, R13, RZ, P0 ;  /* 0x000000ff0d0d7208 */ /* 0x000fe40000000000 */
[----:B------:R-:W-:Y:S02]  /*10a0*/  FMNMX.NAN R21, R14, 45, PT ;  /* 0x423400000e157809 */ /* 0x000fe40003820000 */
[----:B------:R-:W-:Y:S02]  /*10b0*/  FMNMX.NAN R19, R19, 9, PT ;  /* 0x4110000013137809 */ /* 0x000fe40003820000 */
[----:B------:R-:W-:Y:S02]  /*10c0*/  FMNMX.NAN R15, R15, 100, PT ;  /* 0x42c800000f0f7809 */ /* 0x000fe40003820000 */
[----:B------:R-:W-:Y:S01]  /*10d0*/  FMNMX.NAN R13, R13, 100, PT ;  /* 0x42c800000d0d7809 */ /* 0x000fe20003820000 */
[----:B--2---:R-:W-:-:S04]  /*10e0*/  FADD R3, R6, -R9 ;  /* 0x8000000906037221 */ /* 0x004fc80000000000 */
[----:B------:R-:W-:-:S05]  /*10f0*/  FFMA R0, R0, R3, R11 ;  /* 0x0000000300007223 */ /* 0x000fca000000000b */
[----:B------:R-:W-:-:S04]  /*1100*/  FMNMX.NAN R11, R0, 85, !PT ;  /* 0x42aa0000000b7809 */ /* 0x000fc80007820000 */
[----:B------:R-:W-:-:S13]  /*1110*/  FSETP.GT.AND P1, PT, R11, 95, PT ;  /* 0x42be00000b00780b */ /* 0x000fda0003f24000 */
[----:B------:R-:W-:-:S07]  /*1120*/  @P1 IMAD.MOV.U32 R11, RZ, RZ, 0x42be0000 ;  /* 0x42be0000ff0b1424 */ /* 0x000fce00078e00ff */
.L_x_6:
[----:B------:R-:W-:Y:S05]  /*1130*/  BSYNC.RECONVERGENT B0 ;  /* 0x0000000000007941 */ /* 0x000fea0003800200 */
.L_x_5:
[----:B-----5:R-:W-:Y:S01]  /*1140*/  FADD R3, R19, -7 ;  /* 0xc0e0000013037421 */ /* 0x020fe20000000000 */
[----:B------:R-:W0:Y:S01]  /*1150*/  LDC.64 R6, c[0x0][0x388] ;  /* 0x0000e200ff067b82 */ /* 0x000e220000000a00 */
[----:B------:R-:W-:Y:S01]  /*1160*/  FADD R0, R21, -37 ;  /* 0xc214000015007421 */ /* 0x000fe20000000000 */
[----:B------:R-:W-:Y:S01]  /*1170*/  STG.E desc[UR8][R4.64], R21 ;  /* 0x0000001504007986 */ /* 0x000fe2000c101908 */
[----:B------:R-:W-:Y:S01]  /*1180*/  FMUL R3, R3, R3 ;  /* 0x0000000303037220 */ /* 0x000fe20000400000 */
[----:B------:R-:W-:Y:S02]  /*1190*/  UMOV UR4, 0x400 ;  /* 0x0000040000047882 */ /* 0x000fe40000000000 */
[----:B------:R-:W-:Y:S01]  /*11a0*/  STG.E desc[UR8][R4.64+0x4], R19 ;  /* 0x0000041304007986 */ /* 0x000fe2000c101908 */
[----:B------:R-:W-:Y:S01]  /*11b0*/  FFMA R3, R0, -R0, -R3 ;  /* 0x8000000000037223 */ /* 0x000fe20000000803 */
[----:B------:R-:W-:Y:S01]  /*11c0*/  FADD R0, R15, -60 ;  /* 0xc27000000f007421 */ /* 0x000fe20000000000 */
[----:B------:R-:W1:Y:S01]  /*11d0*/  S2UR UR5, SR_CgaCtaId ;  /* 0x00000000000579c3 */ /* 0x000e620000008800 */
[----:B------:R-:W-:Y:S02]  /*11e0*/  STG.E desc[UR8][R4.64+0x8], R15 ;  /* 0x0000080f04007986 */ /* 0x000fe4000c101908 */
[----:B------:R-:W-:Y:S01]  /*11f0*/  FFMA R3, -R0, R0, R3 ;  /* 0x0000000000037223 */ /* 0x000fe20000000103 */
[----:B------:R-:W-:Y:S01]  /*1200*/  FADD R0, R13, -21 ;  /* 0xc1a800000d007421 */ /* 0x000fe20000000000 */
[----:B------:R-:W-:Y:S03]  /*1210*/  STG.E desc[UR8][R4.64+0xc], R13 ;  /* 0x00000c0d04007986 */ /* 0x000fe6000c101908 */
[----:B------:R-:W-:Y:S01]  /*1220*/  FFMA R3, -R0, R0, R3 ;  /* 0x0000000000037223 */ /* 0x000fe20000000103 */
[----:B------:R-:W-:Y:S01]  /*1230*/  FADD R0, R11, -90 ;  /* 0xc2b400000b007421 */ /* 0x000fe20000000000 */
[----:B------:R-:W-:Y:S03]  /*1240*/  STG.E desc[UR8][R4.64+0x10], R11 ;  /* 0x0000100b04007986 */ /* 0x000fe6000c101908 */
[----:B------:R-:W-:Y:S01]  /*1250*/  FFMA R3, -R0, R0, R3 ;  /* 0x0000000000037223 */ /* 0x000fe20000000103 */
[----:B0-----:R-:W-:-:S04]  /*1260*/  IMAD.WIDE R6, R10, 0x4, R6 ;  /* 0x000000040a067825 */ /* 0x001fc800078e0206 */
[----:B------:R-:W-:-:S05]  /*1270*/  FADD R3, R3, 100 ;  /* 0x42c8000003037421 */ /* 0x000fca0000000000 */
[----:B------:R-:W-:Y:S01]  /*1280*/  STG.E desc[UR8][R6.64], R3 ;  /* 0x0000000306007986 */ /* 0x000fe2000c101908 */
[----:B-1----:R-:W-:Y:S01]  /*1290*/  ULEA UR4, UR5, UR4, 0x18 ;  /* 0x0000000405047291 */ /* 0x002fe2000f8ec0ff */
[----:B------:R-:W-:Y:S08]  /*12a0*/  BAR.SYNC.DEFER_BLOCKING 0x0 ;  /* 0x0000000000007b1d */ /* 0x000ff00000010000 */
[----:B------:R-:W0:Y:S02]  /*12b0*/  LDS R9, [UR4+0x4] ;  /* 0x00000404ff097984 */ /* 0x000e240008000800 */
[----:B0-----:R-:W-:-:S13]  /*12c0*/  ISETP.NE.AND P0, PT, R10, R9, PT ;  /* 0x000000090a00720c */ /* 0x001fda0003f05270 */
[----:B------:R-:W-:Y:S05]  /*12d0*/  @P0 EXIT ;  /* 0x000000000000094d */ /* 0x000fea0003800000 */
[----:B------:R-:W-:Y:S01]  /*12e0*/  HFMA2 R9, -RZ, RZ, 0.60205078125, -0.443115234375 ;  /* 0x38d1b717ff097431 */ /* 0x000fe200000001ff */
[----:B------:R-:W-:Y:S01]  /*12f0*/  I2FP.F32.U32 R3, R12 ;  /* 0x0000000c00037245 */ /* 0x000fe20000201000 */
[----:B------:R-:W-:Y:S03]  /*1300*/  BSSY.RECONVERGENT B0, `(.L_x_17) ;  /* 0x000000c000007945 */ /* 0x000fe60003800200 */
[----:B------:R-:W0:Y:S01]  /*1310*/  FCHK P0, R3, 10000 ;  /* 0x461c400003007902 */ /* 0x000e220000000000 */
[----:B------:R-:W-:-:S04]  /*1320*/  FFMA R0, R9, -R2, 1 ;  /* 0x3f80000009007423 */ /* 0x000fc80000000802 */
[----:B------:R-:W-:-:S04]  /*1330*/  FFMA R0, R0, R9, 9.9999997473787516356e-05 ;  /* 0x38d1b71700007423 */ /* 0x000fc80000000009 */
[----:B------:R-:W-:-:S04]  /*1340*/  FFMA R8, R0, R3, RZ ;  /* 0x0000000300087223 */ /* 0x000fc800000000ff */
[----:B------:R-:W-:-:S04]  /*1350*/  FFMA R9, R8, -10000, R3 ;  /* 0xc61c400008097823 */ /* 0x000fc80000000003 */
[----:B------:R-:W-:Y:S01]  /*1360*/  FFMA R0, R0, R9, R8 ;  /* 0x0000000900007223 */ /* 0x000fe20000000008 */
[----:B0-----:R-:W-:Y:S06]  /*1370*/  @!P0 BRA `(.L_x_18) ;  /* 0x0000000000108947 */ /* 0x001fec0003800000 */
[----:B------:R-:W-:Y:S01]  /*1380*/  IMAD.MOV.U32 R0, RZ, RZ, R3 ;  /* 0x000000ffff007224 */ /* 0x000fe200078e0003 */
[----:B------:R-:W-:-:S07]  /*1390*/  MOV R18, 0x13b0 ;  /* 0x000013b000127802 */ /* 0x000fce0000000f00 */
[----:B------:R-:W-:Y:S05]  /*13a0*/  CALL.REL.NOINC `($__internal_0_$__cuda_sm3x_div_rn_noftz_f32_slowpath) ;  /* 0x00000004004c7944 */ /* 0x000fea0003c00000 */
[----:B------:R-:W-:-:S07]  /*13b0*/  MOV R0, R3 ;  /* 0x0000000300007202 */ /* 0x000fce0000000f00 */
.L_x_18:
[----:B------:R-:W-:Y:S05]  /*13c0*/  BSYNC.RECONVERGENT B0 ;  /* 0x0000000000007941 */ /* 0x000fea0003800200 */
.L_x_17:
[----:B------:R-:W0:Y:S01]  /*13d0*/  F2F.F64.F32 R2, R0 ;  /* 0x0000000000027310 */ /* 0x000e220000201800 */
[----:B------:R-:W-:Y:S01]  /*13e0*/  UMOV UR4, 0x33333333 ;  /* 0x3333333300047882 */ /* 0x000fe20000000000 */
[----:B------:R-:W-:Y:S01]  /*13f0*/  UMOV UR5, 0x3fd33333 ;  /* 0x3fd3333300057882 */ /* 0x000fe20000000000 */
[----:B------:R1:W5:Y:S01]  /*1400*/  LDG.E R9, desc[UR8][R4.64] ;  /* 0x0000000804097981 */ /* 0x000362000c1e1900 */
[----:B0-----:R-:W-:-:S14]  /*1410*/  DSETP.GTU.AND P0, PT, R2, UR4, PT ;  /* 0x0000000402007e2a */ /* 0x001fdc000bf0c000 */
[----:B------:R1:W5:Y:S04]  /*1420*/  @P0 LDG.E R3, desc[UR8][R4.64+0x4] ;  /* 0x0000040804030981 */ /* 0x000368000c1e1900 */
[----:B------:R1:W5:Y:S04]  /*1430*/  @P0 LDG.E R11, desc[UR8][R4.64+0x8] ;  /* 0x00000808040b0981 */ /* 0x000368000c1e1900 */
[----:B------:R1:W5:Y:S04]  /*1440*/  @P0 LDG.E R13, desc[UR8][R4.64+0xc] ;  /* 0x00000c08040d0981 */ /* 0x000368000c1e1900 */
[----:B------:R1:W5:Y:S01]  /*1450*/  @P0 LDG.E R15, desc[UR8][R4.64+0x10] ;  /* 0x00001008040f0981 */ /* 0x000362000c1e1900 */
[----:B------:R-:W-:Y:S04]  /*1460*/  BSSY.RECONVERGENT B0, `(.L_x_19) ;  /* 0x000003a000007945 */ /* 0x000fe80003800200 */
[----:B------:R-:W-:Y:S05]  /*1470*/  @P0 BRA `(.L_x_20) ;  /* 0x0000000000e00947 */ /* 0x000fea0003800000 */
[----:B------:R-:W0:Y:S01]  /*1480*/  S2UR UR5, SR_CgaCtaId ;  /* 0x00000000000579c3 */ /* 0x000e220000008800 */
[----:B------:R-:W-:Y:S01]  /*1490*/  UMOV UR4, 0x400 ;  /* 0x0000040000047882 */ /* 0x000fe20000000000 */
[----:B-----5:R-:W2:Y:S04]  /*14a0*/  LDG.E R13, desc[UR8][R4.64+0x8] ;  /* 0x00000808040d7981 */ /* 0x020ea8000c1e1900 */
[----:B------:R-:W3:Y:S02]  /*14b0*/  LDG.E R15, desc[UR8][R4.64+0xc] ;  /* 0x00000c08040f7981 */ /* 0x000ee4000c1e1900 */
[----:B------:R-:W4:Y:S02]  /*14c0*/  LDC.64 R2, c[0x0][0x380] ;  /* 0x0000e000ff027b82 */ /* 0x000f240000000a00 */
[----:B------:R-:W3:Y:S01]  /*14d0*/  LDG.E R17, desc[UR8][R4.64+0x10] ;  /* 0x0000100804117981 */ /* 0x000ee2000c1e1900 */
[----:B0-----:R-:W-:-:S09]  /*14e0*/  ULEA UR4, UR5, UR4, 0x18 ;  /* 0x0000000405047291 */ /* 0x001fd2000f8ec0ff */
[----:B------:R-:W4:Y:S02]  /*14f0*/  LDS R11, [UR4] ;  /* 0x00000004ff0b7984 */ /* 0x000f240008000800 */
[----:B----4-:R-:W-:Y:S02]  /*1500*/  IMAD.WIDE R2, R11, 0x14, R2 ;  /* 0x000000140b027825 */ /* 0x010fe400078e0202 */
[----:B------:R-:W4:Y:S04]  /*1510*/  LDG.E R11, desc[UR8][R4.64+0x4] ;  /* 0x00000408040b7981 */ /* 0x000f28000c1e1900 */
[----:B------:R-:W2:Y:S02]  /*1520*/  LDG.E R0, desc[UR8][R2.64] ;  /* 0x0000000802007981 */ /* 0x000ea4000c1e1900 */
[----:B--2---:R-:W-:-:S04]  /*1530*/  FADD R0, R9, R0 ;  /* 0x0000000009007221 */ /* 0x004fc80000000000 */
[----:B------:R-:W-:-:S05]  /*1540*/  FMUL R9, R0, 0.5 ;  /* 0x3f00000000097820 */ /* 0x000fca0000400000 */
[----:B------:R0:W-:Y:S04]  /*1550*/  STG.E desc[UR8][R4.64], R9 ;  /* 0x0000000904007986 */ /* 0x0001e8000c101908 */
[----:B------:R-:W4:Y:S02]  /*1560*/  LDG.E R0, desc[UR8][R2.64+0x4] ;  /* 0x0000040802007981 */ /* 0x000f24000c1e1900 */
[----:B----4-:R-:W-:-:S04]  /*1570*/  FADD R0, R0, R11 ;  /* 0x0000000b00007221 */ /* 0x010fc80000000000 */
[----:B------:R-:W-:-:S05]  /*1580*/  FMUL R11, R0, 0.5 ;  /* 0x3f000000000b7820 */ /* 0x000fca0000400000 */
[----:B------:R2:W-:Y:S04]  /*1590*/  STG.E desc[UR8][R4.64+0x4], R11 ;  /* 0x0000040b04007986 */ /* 0x0005e8000c101908 */
[----:B------:R-:W4:Y:S02]  /*15a0*/  LDG.E R0, desc[UR8][R2.64+0x8] ;  /* 0x0000080802007981 */ /* 0x000f24000c1e1900 */
[----:B----4-:R-:W-:-:S04]  /*15b0*/  FADD R0, R0, R13 ;  /* 0x0000000d00007221 */ /* 0x010fc80000000000 */
[----:B------:R-:W-:-:S05]  /*15c0*/  FMUL R13, R0, 0.5 ;  /* 0x3f000000000d7820 */ /* 0x000fca0000400000 */
[----:B------:R4:W-:Y:S04]  /*15d0*/  STG.E desc[UR8][R4.64+0x8], R13 ;  /* 0x0000080d04007986 */ /* 0x0009e8000c101908 */
[----:B------:R-:W3:Y:S02]  /*15e0*/  LDG.E R0, desc[UR8][R2.64+0xc] ;  /* 0x00000c0802007981 */ /* 0x000ee4000c1e1900 */
[----:B---3--:R-:W-:-:S04]  /*15f0*/  FADD R0, R0, R15 ;  /* 0x0000000f00007221 */ /* 0x008fc80000000000 */
[----:B------:R-:W-:-:S05]  /*1600*/  FMUL R15, R0, 0.5 ;  /* 0x3f000000000f7820 */ /* 0x000fca0000400000 */
[----:B------:R3:W-:Y:S04]  /*1610*/  STG.E desc[UR8][R4.64+0xc], R15 ;  /* 0x00000c0f04007986 */ /* 0x0007e8000c101908 */
[----:B------:R1:W4:Y:S01]  /*1620*/  LDG.E R0, desc[UR8][R2.64+0x10] ;  /* 0x0000100802007981 */ /* 0x000322000c1e1900 */
[----:B------:R-:W-:Y:S02]  /*1630*/  FMNMX.NAN R8, R9, 20, !PT ;  /* 0x41a0000009087809 */ /* 0x000fe40007820000 */
[----:B------:R-:W-:Y:S02]  /*1640*/  FSETP.GEU.AND P0, PT, R15, RZ, PT ;  /* 0x000000ff0f00720b */ /* 0x000fe40003f0e000 */
[----:B------:R-:W-:Y:S02]  /*1650*/  FMNMX.NAN R10, R11, 4, !PT ;  /* 0x408000000b0a7809 */ /* 0x000fe40007820000 */
[----:B------:R-:W-:-:S02]  /*1660*/  FSETP.GT.AND P4, PT, R8, 45, PT ;  /* 0x423400000800780b */ /* 0x000fc40003f84000 */
[----:B------:R-:W-:Y:S02]  /*1670*/  FMNMX.NAN R12, R13, 10, !PT ;  /* 0x412000000d0c7809 */ /* 0x000fe40007820000 */
[----:B------:R-:W-:Y:S02]  /*1680*/  FSETP.GT.AND P6, PT, R10, 9, PT ;  /* 0x411000000a00780b */ /* 0x000fe40003fc4000 */
[----:B------:R-:W-:Y:S02]  /*1690*/  FSETP.LT.OR P3, PT, R9, 20, P4 ;  /* 0x41a000000900780b */ /* 0x000fe40002761400 */
[----:B------:R-:W-:Y:S02]  /*16a0*/  FSETP.GT.AND P5, PT, R12, 100, PT ;  /* 0x42c800000c00780b */ /* 0x000fe40003fa4000 */
[----:B0-----:R-:W-:Y:S02]  /*16b0*/  FSEL R9, R8, 45, !P4 ;  /* 0x4234000008097808 */ /* 0x001fe40006000000 */
[----:B------:R-:W-:-:S02]  /*16c0*/  FSETP.LT.OR P2, PT, R11, 4, P6 ;  /* 0x408000000b00780b */ /* 0x000fc40003741400 */
[----:B------:R-:W-:Y:S02]  /*16d0*/  FSETP.LT.OR P1, PT, R13, 10, P5 ;  /* 0x412000000d00780b */ /* 0x000fe40002f21400 */
[----:B-1----:R-:W-:Y:S02]  /*16e0*/  FSEL R3, R10, 9, !P6 ;  /* 0x411000000a037808 */ /* 0x002fe40007000000 */
[----:B--2---:R-:W-:Y:S01]  /*16f0*/  FSEL R11, R12, 100, !P5 ;  /* 0x42c800000c0b7808 */ /* 0x004fe20006800000 */
[----:B------:R0:W-:Y:S06]  /*1700*/  @P3 STG.E desc[UR8][R4.64], R9 ;  /* 0x0000000904003986 */ /* 0x0001ec000c101908 */
[----:B------:R0:W-:Y:S04]  /*1710*/  @P2 STG.E desc[UR8][R4.64+0x4], R3 ;  /* 0x0000040304002986 */ /* 0x0001e8000c101908 */
[----:B------:R0:W-:Y:S01]  /*1720*/  @P1 STG.E desc[UR8][R4.64+0x8], R11 ;  /* 0x0000080b04001986 */ /* 0x0001e2000c101908 */
[----:B----4-:R-:W-:-:S04]  /*1730*/  FADD R0, R0, R17 ;  /* 0x0000001100007221 */ /* 0x010fc80000000000 */
[----:B------:R-:W-:Y:S01]  /*1740*/  FMUL R17, R0, 0.5 ;  /* 0x3f00000000117820 */ /* 0x000fe20000400000 */
[----:B------:R-:W-:-:S04]  /*1750*/  FSEL R0, R15, RZ, P0 ;  /* 0x000000ff0f007208 */ /* 0x000fc80000000000 */
[----:B------:R-:W-:Y:S02]  /*1760*/  FMNMX.NAN R2, R17, 85, !PT ;  /* 0x42aa000011027809 */ /* 0x000fe40007820000 */
[----:B------:R-:W-:Y:S02]  /*1770*/  FSETP.GT.AND P0, PT, R0, 100, PT ;  /* 0x42c800000000780b */ /* 0x000fe40003f04000 */
[----:B------:R-:W-:Y:S02]  /*1780*/  FSETP.GT.AND P4, PT, R2, 95, PT ;  /* 0x42be00000200780b */ /* 0x000fe40003f84000 */
[----:B------:R-:W-:Y:S02]  /*1790*/  FSETP.LT.OR P6, PT, R15, RZ, P0 ;  /* 0x000000ff0f00720b */ /* 0x000fe400007c1400 */
[----:B------:R-:W-:Y:S02]  /*17a0*/  FSETP.LT.OR P5, PT, R17, 85, P4 ;  /* 0x42aa00001100780b */ /* 0x000fe400027a1400 */
[----:B------:R-:W-:-:S02]  /*17b0*/  FSEL R13, R0, 100, !P0 ;  /* 0x42c80000000d7808 */ /* 0x000fc40004000000 */
[----:B---3--:R-:W-:Y:S01]  /*17c0*/  FSEL R15, R2, 95, !P4 ;  /* 0x42be0000020f7808 */ /* 0x008fe20006000000 */
[----:B------:R0:W-:Y:S06]  /*17d0*/  STG.E desc[UR8][R4.64+0x10], R17 ;  /* 0x0000101104007986 */ /* 0x0001ec000c101908 */
[----:B------:R0:W-:Y:S04]  /*17e0*/  @P6 STG.E desc[UR8][R4.64+0xc], R13 ;  /* 0x00000c0d04006986 */ /* 0x0001e8000c101908 */
[----:B------:R0:W-:Y:S02]  /*17f0*/  @P5 STG.E desc[UR8][R4.64+0x10], R15 ;  /* 0x0000100f04005986 */ /* 0x0001e4000c101908 */
.L_x_20:
[----:B------:R-:W-:Y:S05]  /*1800*/  BSYNC.RECONVERGENT B0 ;  /* 0x0000000000007941 */ /* 0x000fea0003800200 */
.L_x_19:
[----:B0----5:R-:W-:Y:S01]  /*1810*/  FADD R3, R3, -7 ;  /* 0xc0e0000003037421 */ /* 0x021fe20000000000 */
[----:B------:R-:W-:Y:S01]  /*1820*/  FADD R9, R9, -37 ;  /* 0xc214000009097421 */ /* 0x000fe20000000000 */
[----:B------:R-:W-:Y:S01]  /*1830*/  FADD R11, R11, -60 ;  /* 0xc27000000b0b7421 */ /* 0x000fe20000000000 */
[----:B------:R-:W-:Y:S01]  /*1840*/  FADD R13, R13, -21 ;  /* 0xc1a800000d0d7421 */ /* 0x000fe20000000000 */
[----:B------:R-:W-:Y:S01]  /*1850*/  FMUL R0, R3, R3 ;  /* 0x0000000303007220 */ /* 0x000fe20000400000 */
[----:B------:R-:W-:-:S03]  /*1860*/  FADD R15, R15, -90 ;  /* 0xc2b400000f0f7421 */ /* 0x000fc60000000000 */
[----:B------:R-:W-:-:S04]  /*1870*/  FFMA R0, R9, -R9, -R0 ;  /* 0x8000000909007223 */ /* 0x000fc80000000800 */
[----:B------:R-:W-:-:S04]  /*1880*/  FFMA R0, -R11, R11, R0 ;  /* 0x0000000b0b007223 */ /* 0x000fc80000000100 */
[----:B------:R-:W-:-:S04]  /*1890*/  FFMA R0, -R13, R13, R0 ;  /* 0x0000000d0d007223 */ /* 0x000fc80000000100 */
[----:B------:R-:W-:-:S04]  /*18a0*/  FFMA R0, -R15, R15, R0 ;  /* 0x0000000f0f007223 */ /* 0x000fc80000000100 */
[----:B------:R-:W-:-:S05]  /*18b0*/  FADD R3, R0, 100 ;  /* 0x42c8000000037421 */ /* 0x000fca0000000000 */
[----:B------:R-:W-:Y:S01]  /*18c0*/  STG.E desc[UR8][R6.64], R3 ;  /* 0x0000000306007986 */ /* 0x000fe2000c101908 */
[----:B------:R-:W-:Y:S05]  /*18d0*/  EXIT ;  /* 0x000000000000794d */ /* 0x000fea0003800000 */
        .weak           $__internal_0_$__cuda_sm3x_div_rn_noftz_f32_slowpath
        .type           $__internal_0_$__cuda_sm3x_div_rn_noftz_f32_slowpath,@function
        .size           $__internal_0_$__cuda_sm3x_div_rn_noftz_f32_slowpath,(.L_x_33 - $__internal_0_$__cuda_sm3x_div_rn_noftz_f32_slowpath)
$__internal_0_$__cuda_sm3x_div_rn_noftz_f32_slowpath:
[----:B------:R-:W-:Y:S01]  /*18e0*/  SHF.R.U32.HI R17, RZ, 0x17, R2 ;  /* 0x00000017ff117819 */ /* 0x000fe20000011602 */
[----:B------:R-:W-:Y:S01]  /*18f0*/  BSSY.RECONVERGENT B2, `(.L_x_21) ;  /* 0x0000066000027945 */ /* 0x000fe20003800200 */
[----:B------:R-:W-:Y:S01]  /*1900*/  SHF.R.U32.HI R22, RZ, 0x17, R0 ;  /* 0x00000017ff167819 */ /* 0x000fe20000011600 */
[----:B------:R-:W-:Y:S01]  /*1910*/  IMAD.MOV.U32 R23, RZ, RZ, 0x461c4000 ;  /* 0x461c4000ff177424 */ /* 0x000fe200078e00ff */
[----:B------:R-:W-:Y:S02]  /*1920*/  LOP3.LUT R17, R17, 0xff, RZ, 0xc0, !PT ;  /* 0x000000ff11117812 */ /* 0x000fe400078ec0ff */
[----:B------:R-:W-:-:S03]  /*1930*/  LOP3.LUT R22, R22, 0xff, RZ, 0xc0, !PT ;  /* 0x000000ff16167812 */ /* 0x000fc600078ec0ff */
[----:B------:R-:W-:Y:S01]  /*1940*/  VIADD R3, R17, 0xffffffff ;  /* 0xffffffff11037836 */ /* 0x000fe20000000000 */
[----:B------:R-:W-:-:S04]  /*1950*/  IADD3 R16, PT, PT, R22, -0x1, RZ ;  /* 0xffffffff16107810 */ /* 0x000fc80007ffe0ff */
[----:B------:R-:W-:-:S04]  /*1960*/  ISETP.GT.U32.AND P0, PT, R3, 0xfd, PT ;  /* 0x000000fd0300780c */ /* 0x000fc80003f04070 */
[----:B------:R-:W-:-:S13]  /*1970*/  ISETP.GT.U32.OR P0, PT, R16, 0xfd, P0 ;  /* 0x000000fd1000780c */ /* 0x000fda0000704470 */
[----:B------:R-:W-:Y:S01]  /*1980*/  @!P0 MOV R16, RZ ;  /* 0x000000ff00108202 */ /* 0x000fe20000000f00 */
[----:B------:R-:W-:Y:S06]  /*1990*/  @!P0 BRA `(.L_x_22) ;  /* 0x0000000000688947 */ /* 0x000fec0003800000 */
[----:B------:R-:W-:Y:S01]  /*19a0*/  IMAD.MOV.U32 R3, RZ, RZ, 0x461c4000 ;  /* 0x461c4000ff037424 */ /* 0x000fe200078e00ff */
[----:B------:R-:W-:-:S04]  /*19b0*/  FSETP.GTU.FTZ.AND P0, PT, |R0|, +INF , PT ;  /* 0x7f8000000000780b */ /* 0x000fc80003f1c200 */
[----:B------:R-:W-:-:S04]  /*19c0*/  FSETP.GTU.FTZ.AND P1, PT, |R3|, +INF , PT ;  /* 0x7f8000000300780b */ /* 0x000fc80003f3c200 */
[----:B------:R-:W-:-:S13]  /*19d0*/  PLOP3.LUT P0, PT, P0, P1, PT, 0xf8, 0x8f ;  /* 0x00000000008f781c */ /* 0x000fda0000703f70 */
[----:B------:R-:W-:Y:S05]  /*19e0*/  @P0 BRA `(.L_x_23) ;  /* 0x0000000400540947 */ /* 0x000fea0003800000 */
[----:B------:R-:W-:-:S13]  /*19f0*/  LOP3.LUT P0, RZ, R23, 0x7fffffff, R0, 0xc8, !PT ;  /* 0x7fffffff17ff7812 */ /* 0x000fda000780c800 */
[----:B------:R-:W-:Y:S05]  /*1a00*/  @!P0 BRA `(.L_x_24) ;  /* 0x0000000400448947 */ /* 0x000fea0003800000 */
[C---:B------:R-:W-:Y:S02]  /*1a10*/  FSETP.NEU.FTZ.AND P1, PT, |R0|.reuse, +INF , PT ;  /* 0x7f8000000000780b */ /* 0x040fe40003f3d200 */
[----:B------:R-:W-:Y:S02]  /*1a20*/  FSETP.NEU.FTZ.AND P0, PT, |R3|, +INF , PT ;  /* 0x7f8000000300780b */ /* 0x000fe40003f1d200 */
[----:B------:R-:W-:-:S11]  /*1a30*/  FSETP.NEU.FTZ.AND P2, PT, |R0|, +INF , PT ;  /* 0x7f8000000000780b */ /* 0x000fd60003f5d200 */
[----:B------:R-:W-:Y:S05]  /*1a40*/  @!P0 BRA !P1, `(.L_x_24) ;  /* 0x0000000400348947 */ /* 0x000fea0004800000 */
[----:B------:R-:W-:-:S04]  /*1a50*/  LOP3.LUT P1, RZ, R0, 0x7fffffff, RZ, 0xc0, !PT ;  /* 0x7fffffff00ff7812 */ /* 0x000fc8000782c0ff */
[----:B------:R-:W-:-:S13]  /*1a60*/  PLOP3.LUT P0, PT, P0, P1, PT, 0x2f, 0xf2 ;  /* 0x0000000000f2781c */ /* 0x000fda0000702577 */
[----:B------:R-:W-:Y:S05]  /*1a70*/  @P0 BRA `(.L_x_25) ;  /* 0x0000000400200947 */ /* 0x000fea0003800000 */
[----:B------:R-:W-:-:S04]  /*1a80*/  LOP3.LUT P0, RZ, R23, 0x7fffffff, RZ, 0xc0, !PT ;  /* 0x7fffffff17ff7812 */ /* 0x000fc8000780c0ff */
[----:B------:R-:W-:-:S13]  /*1a90*/  PLOP3.LUT P0, PT, P2, P0, PT, 0x2f, 0xf2 ;  /* 0x0000000000f2781c */ /* 0x000fda0001700577 */
[----:B------:R-:W-:Y:S05]  /*1aa0*/  @P0 BRA `(.L_x_26) ;  /* 0x0000000400080947 */ /* 0x000fea0003800000 */
[----:B------:R-:W-:-:S04]  /*1ab0*/  IADD3 R16, PT, PT, R22, -0x1, RZ ;  /* 0xffffffff16107810 */ /* 0x000fc80007ffe0ff */
[----:B------:R-:W-:Y:S01]  /*1ac0*/  ISETP.GE.AND P0, PT, R16, RZ, PT ;  /* 0x000000ff1000720c */ /* 0x000fe20003f06270 */
[----:B------:R-:W-:-:S05]  /*1ad0*/  VIADD R16, R17, 0xffffffff ;  /* 0xffffffff11107836 */ /* 0x000fca0000000000 */
[----:B------:R-:W-:-:S07]  /*1ae0*/  ISETP.GE.AND P1, PT, R16, RZ, PT ;  /* 0x000000ff1000720c */ /* 0x000fce0003f26270 */
[----:B------:R-:W-:Y:S01]  /*1af0*/  @P0 MOV R16, RZ ;  /* 0x000000ff00100202 */ /* 0x000fe20000000f00 */
[----:B------:R-:W-:Y:S02]  /*1b00*/  @!P0 IMAD.MOV.U32 R16, RZ, RZ, -0x40 ;  /* 0xffffffc0ff108424 */ /* 0x000fe400078e00ff */
[----:B------:R-:W-:-:S03]  /*1b10*/  @!P0 FFMA R0, R0, 1.84467440737095516160e+19, RZ ;  /* 0x5f80000000008823 */ /* 0x000fc600000000ff */
[----:B------:R-:W-:Y:S01]  /*1b20*/  @!P1 FFMA R23, R3, 1.84467440737095516160e+19, RZ ;  /* 0x5f80000003179823 */ /* 0x000fe200000000ff */
[----:B------:R-:W-:-:S07]  /*1b30*/  @!P1 IADD3 R16, PT, PT, R16, 0x40, RZ ;  /* 0x0000004010109810 */ /* 0x000fce0007ffe0ff */
.L_x_22:
[----:B------:R-:W-:Y:S01]  /*1b40*/  LEA R20, R17, 0xc0800000, 0x17 ;  /* 0xc080000011147811 */ /* 0x000fe200078eb8ff */
[----:B------:R-:W-:Y:S01]  /*1b50*/  BSSY.RECONVERGENT B3, `(.L_x_27) ;  /* 0x0000036000037945 */ /* 0x000fe20003800200 */
[----:B------:R-:W-:-:S03]  /*1b60*/  IADD3 R22, PT, PT, R22, -0x7f, RZ ;  /* 0xffffff8116167810 */ /* 0x000fc60007ffe0ff */
[----:B------:R-:W-:Y:S01]  /*1b70*/  IMAD.IADD R25, R23, 0x1, -R20 ;  /* 0x0000000117197824 */ /* 0x000fe200078e0a14 */
[C---:B------:R-:W-:Y:S01]  /*1b80*/  IADD3 R17, PT, PT, R22.reuse, 0x7f, -R17 ;  /* 0x0000007f16117810 */ /* 0x040fe20007ffe811 */
[----:B------:R-:W-:Y:S02]  /*1b90*/  IMAD R0, R22, -0x800000, R0 ;  /* 0xff80000016007824 */ /* 0x000fe400078e0200 */
[----:B------:R-:W0:Y:S01]  /*1ba0*/  MUFU.RCP R20, R25 ;  /* 0x0000001900147308 */ /* 0x000e220000001000 */
[----:B------:R-:W-:Y:S01]  /*1bb0*/  FADD.FTZ R23, -R25, -RZ ;  /* 0x800000ff19177221 */ /* 0x000fe20000010100 */
[----:B------:R-:W-:-:S03]  /*1bc0*/  IMAD.IADD R17, R17, 0x1, R16 ;  /* 0x0000000111117824 */ /* 0x000fc600078e0210 */
[----:B0-----:R-:W-:-:S04]  /*1bd0*/  FFMA R3, R20, R23, 1 ;  /* 0x3f80000014037423 */ /* 0x001fc80000000017 */
[----:B------:R-:W-:-:S04]  /*1be0*/  FFMA R20, R20, R3, R20 ;  /* 0x0000000314147223 */ /* 0x000fc80000000014 */
[----:B------:R-:W-:-:S04]  /*1bf0*/  FFMA R3, R0, R20, RZ ;  /* 0x0000001400037223 */ /* 0x000fc800000000ff */
[----:B------:R-:W-:-:S04]  /*1c00*/  FFMA R24, R23, R3, R0 ;  /* 0x0000000317187223 */ /* 0x000fc80000000000 */
[----:B------:R-:W-:-:S04]  /*1c10*/  FFMA R3, R20, R24, R3 ;  /* 0x0000001814037223 */ /* 0x000fc80000000003 */
[----:B------:R-:W-:-:S04]  /*1c20*/  FFMA R24, R23, R3, R0 ;  /* 0x0000000317187223 */ /* 0x000fc80000000000 */
[----:B------:R-:W-:-:S05]  /*1c30*/  FFMA R0, R20, R24, R3 ;  /* 0x0000001814007223 */ /* 0x000fca0000000003 */
[----:B------:R-:W-:-:S04]  /*1c40*/  SHF.R.U32.HI R22, RZ, 0x17, R0 ;  /* 0x00000017ff167819 */ /* 0x000fc80000011600 */
[----:B------:R-:W-:-:S04]  /*1c50*/  LOP3.LUT R16, R22, 0xff, RZ, 0xc0, !PT ;  /* 0x000000ff16107812 */ /* 0x000fc800078ec0ff */
[----:B------:R-:W-:-:S05]  /*1c60*/  IADD3 R16, PT, PT, R16, R17, RZ ;  /* 0x0000001110107210 */ /* 0x000fca0007ffe0ff */
[----:B------:R-:W-:-:S05]  /*1c70*/  VIADD R22, R16, 0xffffffff ;  /* 0xffffffff10167836 */ /* 0x000fca0000000000 */
[----:B------:R-:W-:-:S13]  /*1c80*/  ISETP.GE.U32.AND P0, PT, R22, 0xfe, PT ;  /* 0x000000fe1600780c */ /* 0x000fda0003f06070 */
[----:B------:R-:W-:Y:S05]  /*1c90*/  @!P0 BRA `(.L_x_28) ;  /* 0x0000000000808947 */ /* 0x000fea0003800000 */
[----:B------:R-:W-:-:S13]  /*1ca0*/  ISETP.GT.AND P0, PT, R16, 0xfe, PT ;  /* 0x000000fe1000780c */ /* 0x000fda0003f04270 */
[----:B------:R-:W-:Y:S05]  /*1cb0*/  @P0 BRA `(.L_x_29) ;  /* 0x00000000006c0947 */ /* 0x000fea0003800000 */
[----:B------:R-:W-:-:S13]  /*1cc0*/  ISETP.GE.AND P0, PT, R16, 0x1, PT ;  /* 0x000000011000780c */ /* 0x000fda0003f06270 */
[----:B------:R-:W-:Y:S05]  /*1cd0*/  @P0 BRA `(.L_x_30) ;  /* 0x0000000000740947 */ /* 0x000fea0003800000 */
[----:B------:R-:W-:Y:S02]  /*1ce0*/  ISETP.GE.AND P0, PT, R16, -0x18, PT ;  /* 0xffffffe81000780c */ /* 0x000fe40003f06270 */
[----:B------:R-:W-:-:S11]  /*1cf0*/  LOP3.LUT R0, R0, 0x80000000, RZ, 0xc0, !PT ;  /* 0x8000000000007812 */ /* 0x000fd600078ec0ff */
[----:B------:R-:W-:Y:S05]  /*1d00*/  @!P0 BRA `(.L_x_30) ;  /* 0x0000000000688947 */ /* 0x000fea0003800000 */
[CCC-:B------:R-:W-:Y:S01]  /*1d10*/  FFMA.RZ R22, R20.reuse, R24.reuse, R3.reuse ;  /* 0x0000001814167223 */ /* 0x1c0fe2000000c003 */
[CCC-:B------:R-:W-:Y:S01]  /*1d20*/  FFMA.RP R17, R20.reuse, R24.reuse, R3.reuse ;  /* 0x0000001814117223 */ /* 0x1c0fe20000008003 */
[----:B------:R-:W-:Y:S01]  /*1d30*/  FFMA.RM R20, R20, R24, R3 ;  /* 0x0000001814147223 */ /* 0x000fe20000004003 */
[----:B------:R-:W-:Y:S02]  /*1d40*/  IADD3 R3, PT, PT, R16, 0x20, RZ ;  /* 0x0000002010037810 */ /* 0x000fe40007ffe0ff */
[----:B------:R-:W-:Y:S02]  /*1d50*/  LOP3.LUT R22, R22, 0x7fffff, RZ, 0xc0, !PT ;  /* 0x007fffff16167812 */ /* 0x000fe400078ec0ff */
[----:B------:R-:W-:Y:S02]  /*1d60*/  ISETP.NE.AND P2, PT, R16, RZ, PT ;  /* 0x000000ff1000720c */ /* 0x000fe40003f45270 */
[----:B------:R-:W-:Y:S02]  /*1d70*/  LOP3.LUT R22, R22, 0x800000, RZ, 0xfc, !PT ;  /* 0x0080000016167812 */ /* 0x000fe400078efcff */
[----:B------:R-:W-:Y:S01]  /*1d80*/  ISETP.NE.AND P1, PT, R16, RZ, PT ;  /* 0x000000ff1000720c */ /* 0x000fe20003f25270 */
[----:B------:R-:W-:Y:S01]  /*1d90*/  IMAD.MOV R16, RZ, RZ, -R16 ;  /* 0x000000ffff107224 */ /* 0x000fe200078e0a10 */
[----:B------:R-:W-:-:S02]  /*1da0*/  SHF.L.U32 R3, R22, R3, RZ ;  /* 0x0000000316037219 */ /* 0x000fc400000006ff */
[----:B------:R-:W-:Y:S02]  /*1db0*/  FSETP.NEU.FTZ.AND P0, PT, R17, R20, PT ;  /* 0x000000141100720b */ /* 0x000fe40003f1d000 */
[----:B------:R-:W-:Y:S02]  /*1dc0*/  SEL R17, R16, RZ, P2 ;  /* 0x000000ff10117207 */ /* 0x000fe40001000000 */
[----:B------:R-:W-:Y:S02]  /*1dd0*/  ISETP.NE.AND P1, PT, R3, RZ, P1 ;  /* 0x000000ff0300720c */ /* 0x000fe40000f25270 */
[----:B------:R-:W-:Y:S02]  /*1de0*/  SHF.R.U32.HI R17, RZ, R17, R22 ;  /* 0x00000011ff117219 */ /* 0x000fe40000011616 */
[----:B------:R-:W-:Y:S02]  /*1df0*/  PLOP3.LUT P0, PT, P0, P1, PT, 0xf8, 0x8f ;  /* 0x00000000008f781c */ /* 0x000fe40000703f70 */
[----:B------:R-:W-:-:S02]  /*1e00*/  SHF.R.U32.HI R16, RZ, 0x1, R17 ;  /* 0x00000001ff107819 */ /* 0x000fc40000011611 */
[----:B------:R-:W-:-:S04]  /*1e10*/  SEL R3, RZ, 0x1, !P0 ;  /* 0x00000001ff037807 */ /* 0x000fc80004000000 */
[----:B------:R-:W-:-:S04]  /*1e20*/  LOP3.LUT R20, R3, 0x1, R16, 0xf8, !PT ;  /* 0x0000000103147812 */ /* 0x000fc800078ef810 */
[----:B------:R-:W-:-:S04]  /*1e30*/  LOP3.LUT R17, R20, R17, RZ, 0xc0, !PT ;  /* 0x0000001114117212 */ /* 0x000fc800078ec0ff */
[----:B------:R-:W-:-:S04]  /*1e40*/  IADD3 R17, PT, PT, R16, R17, RZ ;  /* 0x0000001110117210 */ /* 0x000fc80007ffe0ff */
[----:B------:R-:W-:Y:S01]  /*1e50*/  LOP3.LUT R0, R17, R0, RZ, 0xfc, !PT ;  /* 0x0000000011007212 */ /* 0x000fe200078efcff */
[----:B------:R-:W-:Y:S06]  /*1e60*/  BRA `(.L_x_30) ;  /* 0x0000000000107947 */ /* 0x000fec0003800000 */
.L_x_29:
[----:B------:R-:W-:-:S04]  /*1e70*/  LOP3.LUT R0, R0, 0x80000000, RZ, 0xc0, !PT ;  /* 0x8000000000007812 */ /* 0x000fc800078ec0ff */
[----:B------:R-:W-:Y:S01]  /*1e80*/  LOP3.LUT R0, R0, 0x7f800000, RZ, 0xfc, !PT ;  /* 0x7f80000000007812 */ /* 0x000fe200078efcff */
[----:B------:R-:W-:Y:S06]  /*1e90*/  BRA `(.L_x_30) ;  /* 0x0000000000047947 */ /* 0x000fec0003800000 */
.L_x_28:
[----:B------:R-:W-:-:S07]  /*1ea0*/  IMAD R0, R17, 0x800000, R0 ;  /* 0x0080000011007824 */ /* 0x000fce00078e0200 */
.L_x_30:
[----:B------:R-:W-:Y:S05]  /*1eb0*/  BSYNC.RECONVERGENT B3 ;  /* 0x0000000000037941 */ /* 0x000fea0003800200 */
.L_x_27:
[----:B------:R-:W-:Y:S05]  /*1ec0*/  BRA `(.L_x_31) ;  /* 0x0000000000207947 */ /* 0x000fea0003800000 */
.L_x_26:
[----:B------:R-:W-:-:S04]  /*1ed0*/  LOP3.LUT R0, R23, 0x80000000, R0, 0x48, !PT ;  /* 0x8000000017007812 */ /* 0x000fc800078e4800 */
[----:B------:R-:W-:Y:S01]  /*1ee0*/  LOP3.LUT R0, R0, 0x7f800000, RZ, 0xfc, !PT ;  /* 0x7f80000000007812 */ /* 0x000fe200078efcff */
[----:B------:R-:W-:Y:S06]  /*1ef0*/  BRA `(.L_x_31) ;  /* 0x0000000000147947 */ /* 0x000fec0003800000 */
.L_x_25:
[----:B------:R-:W-:Y:S01]  /*1f00*/  LOP3.LUT R0, R23, 0x80000000, R0, 0x48, !PT ;  /* 0x8000000017007812 */ /* 0x000fe200078e4800 */
[----:B------:R-:W-:Y:S06]  /*1f10*/  BRA `(.L_x_31) ;  /* 0x00000000000c7947 */ /* 0x000fec0003800000 */
.L_x_24:
[----:B------:R-:W0:Y:S01]  /*1f20*/  MUFU.RSQ R0, -QNAN ;  /* 0xffc0000000007908 */ /* 0x000e220000001400 */
[----:B------:R-:W-:Y:S05]  /*1f30*/  BRA `(.L_x_31) ;  /* 0x0000000000047947 */ /* 0x000fea0003800000 */
.L_x_23:
[----:B------:R-:W-:-:S07]  /*1f40*/  FADD.FTZ R0, R0, R3 ;  /* 0x0000000300007221 */ /* 0x000fce0000010000 */
.L_x_31:
[----:B------:R-:W-:Y:S05]  /*1f50*/  BSYNC.RECONVERGENT B2 ;  /* 0x0000000000027941 */ /* 0x000fea0003800200 */
.L_x_21:
[----:B------:R-:W-:Y:S02]  /*1f60*/  HFMA2 R17, -RZ, RZ, 0, 0 ;  /* 0x00000000ff117431 */ /* 0x000fe400000001ff */
[----:B------:R-:W-:Y:S01]  /*1f70*/  IMAD.MOV.U32 R16, RZ, RZ, R18 ;  /* 0x000000ffff107224 */ /* 0x000fe200078e0012 */
[----:B0-----:R-:W-:-:S03]  /*1f80*/  MOV R3, R0 ;  /* 0x0000000000037202 */ /* 0x001fc60000000f00 */
[----:B------:R-:W-:Y:S05]  /*1f90*/  RET.REL.NODEC R16 `(_Z15optimize_kernelPA5_fPf) ;  /* 0xffffffe010187950 */ /* 0x000fea0003c3ffff */
.L_x_32:
[----:B------:R-:W-:-:S00]  /*1fa0*/  BRA `(.L_x_32) ;  /* 0xfffffffc00fc7947 */ /* 0x000fc0000383ffff */
[----:B------:R-:W-:-:S00]  /*1fb0*/  NOP ;  /* 0x0000000000007918 */ /* 0x000fc00000000000 */
        /* <DEDUP_REMOVED lines=12> */
.L_x_33:


//--------------------- .nv.shared._Z15optimize_kernelPA5_fPf --------------------------
	.section	.nv.shared._Z15optimize_kernelPA5_fPf,"aw",@nobits
	.sectionflags	@""
	.align	4
.nv.shared._Z15optimize_kernelPA5_fPf:
	.zero		1032


//--------------------- .nv.shared.reserved.0     --------------------------
	.section	.nv.shared.reserved.0,"aw",@nobits
	.weak		__nv_reservedSMEM_offset_0_alias
	.size		__nv_reservedSMEM_offset_0_alias, 0, 64
	.other		__nv_reservedSMEM_offset_0_alias,@"STO_CUDA_RESERVED_SHARED STV_DEFAULT"
__nv_reservedSMEM_offset_0_alias:
	.zero		0
	.zero		64


//--------------------- .nv.constant0._Z15optimize_kernelPA5_fPf --------------------------
	.section	.nv.constant0._Z15optimize_kernelPA5_fPf,"a",@progbits
	.sectionflags	@""
	.align	4
.nv.constant0._Z15optimize_kernelPA5_fPf:
	.zero		912


//--------------------- SYMBOLS --------------------------

	.type		.nv.reservedSmem.offset0,@object
	.size		.nv.reservedSmem.offset0,0x4
	.type		.nv.reservedSmem.cap,@object
	.size		.nv.reservedSmem.cap,0x4
